//
// Generated by NVIDIA NVVM Compiler
//
// Compiler Build ID: CL-36424714
// Cuda compilation tools, release 13.0, V13.0.88
// Based on NVVM 20.0.0
//

.version 9.0
.target sm_100
.address_size 64

	// .globl	_Z18findMaxIndexKernelP7double2PiPdiiS1_
// _ZZ18findMaxIndexKernelP7double2PiPdiiS1_E11sharedArray has been demoted
// _ZZ18findMaxIndexKernelP7double2PiPdiiS1_E11sharedIndex has been demoted
.extern .shared .align 16 .b8 shared_mem[];

.visible .entry _Z18findMaxIndexKernelP7double2PiPdiiS1_(
	.param .u64 .ptr .align 1 _Z18findMaxIndexKernelP7double2PiPdiiS1__param_0,
	.param .u64 .ptr .align 1 _Z18findMaxIndexKernelP7double2PiPdiiS1__param_1,
	.param .u64 .ptr .align 1 _Z18findMaxIndexKernelP7double2PiPdiiS1__param_2,
	.param .u32 _Z18findMaxIndexKernelP7double2PiPdiiS1__param_3,
	.param .u32 _Z18findMaxIndexKernelP7double2PiPdiiS1__param_4,
	.param .u64 .ptr .align 1 _Z18findMaxIndexKernelP7double2PiPdiiS1__param_5
)
{
	.reg .pred 	%p<9>;
	.reg .b32 	%r<27>;
	.reg .b64 	%rd<16>;
	.reg .b64 	%fd<9>;
	// demoted variable
	.shared .align 16 .b8 _ZZ18findMaxIndexKernelP7double2PiPdiiS1_E11sharedArray[16384];
	// demoted variable
	.shared .align 4 .b8 _ZZ18findMaxIndexKernelP7double2PiPdiiS1_E11sharedIndex[4096];
	ld.param.u64 	%rd1, [_Z18findMaxIndexKernelP7double2PiPdiiS1__param_0];
	ld.param.u64 	%rd2, [_Z18findMaxIndexKernelP7double2PiPdiiS1__param_1];
	ld.param.u64 	%rd3, [_Z18findMaxIndexKernelP7double2PiPdiiS1__param_2];
	ld.param.u32 	%r9, [_Z18findMaxIndexKernelP7double2PiPdiiS1__param_3];
	ld.param.u32 	%r10, [_Z18findMaxIndexKernelP7double2PiPdiiS1__param_4];
	ld.param.u64 	%rd4, [_Z18findMaxIndexKernelP7double2PiPdiiS1__param_5];
	mov.u32 	%r1, %tid.x;
	mov.u32 	%r11, %ctaid.x;
	mov.u32 	%r26, %ntid.x;
	mad.lo.s32 	%r3, %r11, %r26, %r1;
	setp.ge.s32 	%p1, %r3, %r9;
	shl.b32 	%r12, %r1, 4;
	mov.u32 	%r13, _ZZ18findMaxIndexKernelP7double2PiPdiiS1_E11sharedArray;
	add.s32 	%r4, %r13, %r12;
	shl.b32 	%r14, %r1, 2;
	mov.u32 	%r15, _ZZ18findMaxIndexKernelP7double2PiPdiiS1_E11sharedIndex;
	add.s32 	%r5, %r15, %r14;
	@%p1 bra 	$L__BB0_2;
	cvta.to.global.u64 	%rd5, %rd1;
	mul.wide.s32 	%rd6, %r3, 16;
	add.s64 	%rd7, %rd5, %rd6;
	ld.global.v2.f64 	{%fd4, %fd5}, [%rd7];
	st.shared.v2.f64 	[%r4], {%fd4, %fd5};
	st.shared.u32 	[%r5], %r3;
	bra.uni 	$L__BB0_3;
$L__BB0_2:
	mov.f64 	%fd2, 0d0000000000000000;
	mov.f64 	%fd3, 0dC058C00000000000;
	st.shared.v2.f64 	[%r4], {%fd3, %fd2};
	mov.b32 	%r16, -1;
	st.shared.u32 	[%r5], %r16;
$L__BB0_3:
	bar.sync 	0;
	setp.lt.u32 	%p2, %r26, 2;
	@%p2 bra 	$L__BB0_8;
$L__BB0_4:
	mov.u32 	%r6, %r26;
	shr.u32 	%r26, %r6, 1;
	setp.ge.u32 	%p3, %r1, %r26;
	add.s32 	%r17, %r26, %r3;
	setp.ge.s32 	%p4, %r17, %r9;
	or.pred  	%p5, %p3, %p4;
	@%p5 bra 	$L__BB0_7;
	ld.shared.f64 	%fd6, [%r4];
	shl.b32 	%r18, %r26, 4;
	add.s32 	%r8, %r4, %r18;
	ld.shared.f64 	%fd1, [%r8];
	setp.geu.f64 	%p6, %fd6, %fd1;
	@%p6 bra 	$L__BB0_7;
	ld.shared.f64 	%fd7, [%r8+8];
	st.shared.v2.f64 	[%r4], {%fd1, %fd7};
	shl.b32 	%r19, %r26, 2;
	add.s32 	%r20, %r5, %r19;
	ld.shared.u32 	%r21, [%r20];
	st.shared.u32 	[%r5], %r21;
$L__BB0_7:
	bar.sync 	0;
	setp.gt.u32 	%p7, %r6, 3;
	@%p7 bra 	$L__BB0_4;
$L__BB0_8:
	setp.ne.s32 	%p8, %r1, 0;
	@%p8 bra 	$L__BB0_10;
	ld.shared.u32 	%r22, [_ZZ18findMaxIndexKernelP7double2PiPdiiS1_E11sharedIndex];
	shr.u32 	%r23, %r10, 31;
	add.s32 	%r24, %r10, %r23;
	shr.s32 	%r25, %r24, 1;
	cvta.to.global.u64 	%rd8, %rd2;
	mul.wide.s32 	%rd9, %r25, 4;
	add.s64 	%rd10, %rd8, %rd9;
	st.global.u32 	[%rd10], %r22;
	ld.shared.f64 	%fd8, [_ZZ18findMaxIndexKernelP7double2PiPdiiS1_E11sharedArray];
	cvta.to.global.u64 	%rd11, %rd3;
	mul.wide.s32 	%rd12, %r25, 8;
	add.s64 	%rd13, %rd11, %rd12;
	st.global.f64 	[%rd13], %fd8;
	cvta.to.global.u64 	%rd14, %rd4;
	add.s64 	%rd15, %rd14, %rd9;
	st.global.u32 	[%rd15], %r10;
$L__BB0_10:
	ret;

}
	// .globl	_Z15contract_tensorP7double2PKS_iPiS3_ixx
.visible .entry _Z15contract_tensorP7double2PKS_iPiS3_ixx(
	.param .u64 .ptr .align 1 _Z15contract_tensorP7double2PKS_iPiS3_ixx_param_0,
	.param .u64 .ptr .align 1 _Z15contract_tensorP7double2PKS_iPiS3_ixx_param_1,
	.param .u32 _Z15contract_tensorP7double2PKS_iPiS3_ixx_param_2,
	.param .u64 .ptr .align 1 _Z15contract_tensorP7double2PKS_iPiS3_ixx_param_3,
	.param .u64 .ptr .align 1 _Z15contract_tensorP7double2PKS_iPiS3_ixx_param_4,
	.param .u32 _Z15contract_tensorP7double2PKS_iPiS3_ixx_param_5,
	.param .u64 _Z15contract_tensorP7double2PKS_iPiS3_ixx_param_6,
	.param .u64 _Z15contract_tensorP7double2PKS_iPiS3_ixx_param_7
)
{
	.reg .pred 	%p<33>;
	.reg .b32 	%r<331>;
	.reg .b64 	%rd<80>;
	.reg .b64 	%fd<49>;

	ld.param.u64 	%rd10, [_Z15contract_tensorP7double2PKS_iPiS3_ixx_param_0];
	ld.param.u64 	%rd11, [_Z15contract_tensorP7double2PKS_iPiS3_ixx_param_1];
	ld.param.u32 	%r73, [_Z15contract_tensorP7double2PKS_iPiS3_ixx_param_2];
	ld.param.u64 	%rd12, [_Z15contract_tensorP7double2PKS_iPiS3_ixx_param_3];
	ld.param.u64 	%rd13, [_Z15contract_tensorP7double2PKS_iPiS3_ixx_param_4];
	ld.param.u32 	%r74, [_Z15contract_tensorP7double2PKS_iPiS3_ixx_param_5];
	ld.param.u64 	%rd14, [_Z15contract_tensorP7double2PKS_iPiS3_ixx_param_6];
	ld.param.u64 	%rd15, [_Z15contract_tensorP7double2PKS_iPiS3_ixx_param_7];
	cvta.to.global.u64 	%rd1, %rd11;
	cvta.to.global.u64 	%rd2, %rd12;
	cvta.to.global.u64 	%rd3, %rd13;
	cvta.to.global.u64 	%rd4, %rd10;
	mov.u32 	%r75, %ntid.x;
	mov.u32 	%r76, %ctaid.x;
	mov.u32 	%r77, %tid.x;
	mad.lo.s32 	%r1, %r75, %r76, %r77;
	sub.s64 	%rd5, %rd15, %rd14;
	cvt.s64.s32 	%rd16, %r1;
	setp.gt.s64 	%p2, %rd14, %rd16;
	setp.le.s64 	%p3, %rd15, %rd16;
	or.pred  	%p4, %p2, %p3;
	@%p4 bra 	$L__BB1_43;
	cvt.u32.u64 	%r78, %rd5;
	rem.s32 	%r2, %r1, %r78;
	mul.lo.s32 	%r3, %r2, %r74;
	setp.lt.s32 	%p5, %r74, 1;
	@%p5 bra 	$L__BB1_22;
	and.b32  	%r4, %r74, 3;
	setp.lt.u32 	%p6, %r74, 4;
	mov.u32 	%r301, %r74;
	mov.u32 	%r304, %r2;
	@%p6 bra 	$L__BB1_5;
	and.b32  	%r5, %r74, 2147483644;
	add.s32 	%r6, %r3, -1;
	mov.b32 	%r305, 0;
	cvt.s64.s32 	%rd19, %r3;
	mov.u32 	%r303, %r74;
	mov.u32 	%r304, %r2;
$L__BB1_4:
	.pragma "nounroll";
	add.s32 	%r80, %r303, %r6;
	mul.wide.s32 	%rd17, %r80, 4;
	add.s64 	%rd18, %rd2, %rd17;
	shr.u32 	%r81, %r304, 31;
	add.s32 	%r82, %r304, %r81;
	and.b32  	%r83, %r82, -2;
	sub.s32 	%r84, %r304, %r83;
	st.global.u32 	[%rd18], %r84;
	shr.s32 	%r85, %r82, 1;
	shr.u32 	%r86, %r82, 31;
	add.s32 	%r87, %r85, %r86;
	and.b32  	%r88, %r87, -2;
	sub.s32 	%r89, %r85, %r88;
	st.global.u32 	[%rd18+-4], %r89;
	shr.s32 	%r90, %r304, 31;
	shr.u32 	%r91, %r90, 30;
	add.s32 	%r92, %r304, %r91;
	shr.s32 	%r93, %r92, 2;
	shr.u32 	%r94, %r92, 31;
	add.s32 	%r95, %r93, %r94;
	and.b32  	%r96, %r95, -2;
	sub.s32 	%r97, %r93, %r96;
	st.global.u32 	[%rd18+-8], %r97;
	shr.u32 	%r98, %r90, 29;
	add.s32 	%r99, %r304, %r98;
	shr.s32 	%r100, %r99, 3;
	add.s32 	%r301, %r303, -4;
	shr.u32 	%r101, %r99, 31;
	add.s32 	%r102, %r100, %r101;
	and.b32  	%r103, %r102, -2;
	sub.s32 	%r104, %r100, %r103;
	cvt.s64.s32 	%rd20, %r303;
	add.s64 	%rd21, %rd20, %rd19;
	shl.b64 	%rd22, %rd21, 2;
	add.s64 	%rd23, %rd2, %rd22;
	st.global.u32 	[%rd23+-16], %r104;
	shr.u32 	%r105, %r90, 28;
	add.s32 	%r106, %r304, %r105;
	shr.s32 	%r304, %r106, 4;
	add.s32 	%r305, %r305, 4;
	setp.eq.s32 	%p7, %r305, %r5;
	mov.u32 	%r303, %r301;
	@%p7 bra 	$L__BB1_5;
	bra.uni 	$L__BB1_4;
$L__BB1_5:
	setp.eq.s32 	%p8, %r4, 0;
	@%p8 bra 	$L__BB1_10;
	setp.eq.s32 	%p9, %r4, 1;
	@%p9 bra 	$L__BB1_8;
	cvt.s64.s32 	%rd24, %r3;
	cvt.s64.s32 	%rd25, %r301;
	add.s64 	%rd26, %rd25, %rd24;
	shl.b64 	%rd27, %rd26, 2;
	add.s64 	%rd28, %rd2, %rd27;
	shr.u32 	%r107, %r304, 31;
	add.s32 	%r108, %r304, %r107;
	and.b32  	%r109, %r108, -2;
	sub.s32 	%r110, %r304, %r109;
	st.global.u32 	[%rd28+-4], %r110;
	shr.s32 	%r111, %r108, 1;
	add.s32 	%r301, %r301, -2;
	shr.u32 	%r112, %r108, 31;
	add.s32 	%r113, %r111, %r112;
	and.b32  	%r114, %r113, -2;
	sub.s32 	%r115, %r111, %r114;
	st.global.u32 	[%rd28+-8], %r115;
	shr.s32 	%r116, %r304, 31;
	shr.u32 	%r117, %r116, 30;
	add.s32 	%r118, %r304, %r117;
	shr.s32 	%r304, %r118, 2;
$L__BB1_8:
	and.b32  	%r119, %r74, 1;
	setp.eq.b32 	%p10, %r119, 1;
	not.pred 	%p11, %p10;
	@%p11 bra 	$L__BB1_10;
	shr.u32 	%r120, %r304, 31;
	add.s32 	%r121, %r304, %r120;
	and.b32  	%r122, %r121, -2;
	sub.s32 	%r123, %r304, %r122;
	cvt.s64.s32 	%rd29, %r3;
	cvt.s64.s32 	%rd30, %r301;
	add.s64 	%rd31, %rd30, %rd29;
	shl.b64 	%rd32, %rd31, 2;
	add.s64 	%rd33, %rd2, %rd32;
	st.global.u32 	[%rd33+-4], %r123;
$L__BB1_10:
	and.b32  	%r13, %r74, 15;
	setp.lt.u32 	%p12, %r74, 16;
	mov.b32 	%r306, 0;
	@%p12 bra 	$L__BB1_13;
	and.b32  	%r306, %r74, 2147483632;
	mov.b32 	%r330, 0;
$L__BB1_12:
	.pragma "nounroll";
	add.s32 	%r126, %r330, %r3;
	mul.wide.s32 	%rd34, %r126, 4;
	add.s64 	%rd35, %rd2, %rd34;
	ld.global.u32 	%r127, [%rd35];
	add.s64 	%rd36, %rd3, %rd34;
	st.global.u32 	[%rd36], %r127;
	ld.global.u32 	%r128, [%rd35+4];
	st.global.u32 	[%rd36+4], %r128;
	ld.global.u32 	%r129, [%rd35+8];
	st.global.u32 	[%rd36+8], %r129;
	ld.global.u32 	%r130, [%rd35+12];
	st.global.u32 	[%rd36+12], %r130;
	ld.global.u32 	%r131, [%rd35+16];
	st.global.u32 	[%rd36+16], %r131;
	ld.global.u32 	%r132, [%rd35+20];
	st.global.u32 	[%rd36+20], %r132;
	ld.global.u32 	%r133, [%rd35+24];
	st.global.u32 	[%rd36+24], %r133;
	ld.global.u32 	%r134, [%rd35+28];
	st.global.u32 	[%rd36+28], %r134;
	ld.global.u32 	%r135, [%rd35+32];
	st.global.u32 	[%rd36+32], %r135;
	ld.global.u32 	%r136, [%rd35+36];
	st.global.u32 	[%rd36+36], %r136;
	ld.global.u32 	%r137, [%rd35+40];
	st.global.u32 	[%rd36+40], %r137;
	ld.global.u32 	%r138, [%rd35+44];
	st.global.u32 	[%rd36+44], %r138;
	ld.global.u32 	%r139, [%rd35+48];
	st.global.u32 	[%rd36+48], %r139;
	ld.global.u32 	%r140, [%rd35+52];
	st.global.u32 	[%rd36+52], %r140;
	ld.global.u32 	%r141, [%rd35+56];
	st.global.u32 	[%rd36+56], %r141;
	ld.global.u32 	%r142, [%rd35+60];
	st.global.u32 	[%rd36+60], %r142;
	add.s32 	%r330, %r330, 16;
	setp.eq.s32 	%p13, %r330, %r306;
	@%p13 bra 	$L__BB1_13;
	bra.uni 	$L__BB1_12;
$L__BB1_13:
	setp.eq.s32 	%p14, %r13, 0;
	@%p14 bra 	$L__BB1_22;
	and.b32  	%r22, %r74, 7;
	setp.lt.u32 	%p15, %r13, 8;
	@%p15 bra 	$L__BB1_16;
	add.s32 	%r143, %r306, %r3;
	mul.wide.s32 	%rd37, %r143, 4;
	add.s64 	%rd38, %rd2, %rd37;
	ld.global.u32 	%r144, [%rd38];
	add.s64 	%rd39, %rd3, %rd37;
	st.global.u32 	[%rd39], %r144;
	ld.global.u32 	%r145, [%rd38+4];
	st.global.u32 	[%rd39+4], %r145;
	ld.global.u32 	%r146, [%rd38+8];
	st.global.u32 	[%rd39+8], %r146;
	ld.global.u32 	%r147, [%rd38+12];
	st.global.u32 	[%rd39+12], %r147;
	ld.global.u32 	%r148, [%rd38+16];
	st.global.u32 	[%rd39+16], %r148;
	ld.global.u32 	%r149, [%rd38+20];
	st.global.u32 	[%rd39+20], %r149;
	ld.global.u32 	%r150, [%rd38+24];
	st.global.u32 	[%rd39+24], %r150;
	ld.global.u32 	%r151, [%rd38+28];
	st.global.u32 	[%rd39+28], %r151;
	add.s32 	%r306, %r306, 8;
$L__BB1_16:
	setp.eq.s32 	%p16, %r22, 0;
	@%p16 bra 	$L__BB1_22;
	setp.lt.u32 	%p17, %r22, 4;
	@%p17 bra 	$L__BB1_19;
	add.s32 	%r152, %r306, %r3;
	mul.wide.s32 	%rd40, %r152, 4;
	add.s64 	%rd41, %rd2, %rd40;
	ld.global.u32 	%r153, [%rd41];
	add.s64 	%rd42, %rd3, %rd40;
	st.global.u32 	[%rd42], %r153;
	ld.global.u32 	%r154, [%rd41+4];
	st.global.u32 	[%rd42+4], %r154;
	ld.global.u32 	%r155, [%rd41+8];
	st.global.u32 	[%rd42+8], %r155;
	ld.global.u32 	%r156, [%rd41+12];
	st.global.u32 	[%rd42+12], %r156;
	add.s32 	%r306, %r306, 4;
$L__BB1_19:
	setp.eq.s32 	%p18, %r4, 0;
	@%p18 bra 	$L__BB1_22;
	mov.b32 	%r310, 0;
$L__BB1_21:
	.pragma "nounroll";
	add.s32 	%r158, %r306, %r3;
	mul.wide.s32 	%rd43, %r158, 4;
	add.s64 	%rd44, %rd2, %rd43;
	ld.global.u32 	%r159, [%rd44];
	add.s64 	%rd45, %rd3, %rd43;
	st.global.u32 	[%rd45], %r159;
	add.s32 	%r306, %r306, 1;
	add.s32 	%r310, %r310, 1;
	setp.ne.s32 	%p19, %r310, %r4;
	@%p19 bra 	$L__BB1_21;
$L__BB1_22:
	setp.lt.s32 	%p20, %r74, 1;
	add.s32 	%r160, %r3, %r73;
	mul.wide.s32 	%rd46, %r160, 4;
	add.s64 	%rd6, %rd3, %rd46;
	shl.b32 	%r161, %r1, 4;
	mov.u32 	%r162, shared_mem;
	add.s32 	%r31, %r162, %r161;
	add.s64 	%rd7, %rd2, %rd46;
	@%p20 bra 	$L__BB1_41;
	and.b32  	%r32, %r74, 15;
	and.b32  	%r33, %r74, 7;
	add.s32 	%r34, %r3, -1;
	and.b32  	%r35, %r74, 3;
	cvt.s64.s32 	%rd8, %r3;
	and.b32  	%r170, %r74, 2147483632;
	neg.s32 	%r36, %r170;
	mad.lo.s32 	%r171, %r74, %r2, %r74;
	add.s32 	%r37, %r171, -1;
	mov.b32 	%r311, 0;
	mov.pred 	%p32, -1;
$L__BB1_24:
	mov.pred 	%p1, %p32;
	setp.lt.u32 	%p22, %r74, 16;
	st.global.u32 	[%rd6], %r311;
	mov.b32 	%r329, 0;
	mov.b32 	%r319, 1;
	mov.u32 	%r318, %r74;
	@%p22 bra 	$L__BB1_27;
	mov.b32 	%r329, 0;
	mov.b32 	%r319, 1;
	mov.u32 	%r312, %r37;
	mov.u32 	%r313, %r36;
	mov.u32 	%r318, %r74;
$L__BB1_26:
	.pragma "nounroll";
	cvt.s64.s32 	%rd51, %r318;
	add.s64 	%rd52, %rd8, %rd51;
	shl.b64 	%rd53, %rd52, 2;
	add.s64 	%rd54, %rd3, %rd53;
	mul.wide.s32 	%rd55, %r312, 4;
	add.s64 	%rd56, %rd3, %rd55;
	ld.global.u32 	%r177, [%rd56];
	mad.lo.s32 	%r178, %r177, %r319, %r329;
	ld.global.u32 	%r179, [%rd56+-4];
	mul.lo.s32 	%r180, %r319, %r179;
	shl.b32 	%r181, %r180, 1;
	add.s32 	%r182, %r181, %r178;
	ld.global.u32 	%r183, [%rd56+-8];
	mul.lo.s32 	%r184, %r319, %r183;
	shl.b32 	%r185, %r184, 2;
	add.s32 	%r186, %r185, %r182;
	ld.global.u32 	%r187, [%rd56+-12];
	mul.lo.s32 	%r188, %r319, %r187;
	shl.b32 	%r189, %r188, 3;
	add.s32 	%r190, %r189, %r186;
	ld.global.u32 	%r191, [%rd56+-16];
	mul.lo.s32 	%r192, %r319, %r191;
	shl.b32 	%r193, %r192, 4;
	add.s32 	%r194, %r193, %r190;
	ld.global.u32 	%r195, [%rd56+-20];
	mul.lo.s32 	%r196, %r319, %r195;
	shl.b32 	%r197, %r196, 5;
	add.s32 	%r198, %r197, %r194;
	ld.global.u32 	%r199, [%rd56+-24];
	mul.lo.s32 	%r200, %r319, %r199;
	shl.b32 	%r201, %r200, 6;
	add.s32 	%r202, %r201, %r198;
	ld.global.u32 	%r203, [%rd56+-28];
	mul.lo.s32 	%r204, %r319, %r203;
	shl.b32 	%r205, %r204, 7;
	add.s32 	%r206, %r205, %r202;
	ld.global.u32 	%r207, [%rd56+-32];
	mul.lo.s32 	%r208, %r319, %r207;
	shl.b32 	%r209, %r208, 8;
	add.s32 	%r210, %r209, %r206;
	ld.global.u32 	%r211, [%rd56+-36];
	mul.lo.s32 	%r212, %r319, %r211;
	shl.b32 	%r213, %r212, 9;
	add.s32 	%r214, %r213, %r210;
	ld.global.u32 	%r215, [%rd56+-40];
	mul.lo.s32 	%r216, %r319, %r215;
	shl.b32 	%r217, %r216, 10;
	add.s32 	%r218, %r217, %r214;
	ld.global.u32 	%r219, [%rd56+-44];
	mul.lo.s32 	%r220, %r319, %r219;
	shl.b32 	%r221, %r220, 11;
	add.s32 	%r222, %r221, %r218;
	ld.global.u32 	%r223, [%rd56+-48];
	mul.lo.s32 	%r224, %r319, %r223;
	shl.b32 	%r225, %r224, 12;
	add.s32 	%r226, %r225, %r222;
	ld.global.u32 	%r227, [%rd56+-52];
	mul.lo.s32 	%r228, %r319, %r227;
	shl.b32 	%r229, %r228, 13;
	add.s32 	%r230, %r229, %r226;
	ld.global.u32 	%r231, [%rd56+-56];
	mul.lo.s32 	%r232, %r319, %r231;
	shl.b32 	%r233, %r232, 14;
	add.s32 	%r234, %r233, %r230;
	add.s32 	%r318, %r318, -16;
	ld.global.u32 	%r235, [%rd54+-64];
	mul.lo.s32 	%r236, %r319, %r235;
	shl.b32 	%r237, %r236, 15;
	add.s32 	%r329, %r237, %r234;
	shl.b32 	%r319, %r319, 16;
	add.s32 	%r313, %r313, 16;
	add.s32 	%r312, %r312, -16;
	setp.ne.s32 	%p23, %r313, 0;
	@%p23 bra 	$L__BB1_26;
$L__BB1_27:
	setp.eq.s32 	%p24, %r32, 0;
	@%p24 bra 	$L__BB1_37;
	add.s32 	%r239, %r32, -1;
	setp.lt.u32 	%p25, %r239, 7;
	@%p25 bra 	$L__BB1_30;
	add.s32 	%r240, %r318, %r34;
	mul.wide.s32 	%rd57, %r240, 4;
	add.s64 	%rd58, %rd3, %rd57;
	ld.global.u32 	%r241, [%rd58];
	mad.lo.s32 	%r242, %r241, %r319, %r329;
	ld.global.u32 	%r243, [%rd58+-4];
	mul.lo.s32 	%r244, %r319, %r243;
	shl.b32 	%r245, %r244, 1;
	add.s32 	%r246, %r245, %r242;
	ld.global.u32 	%r247, [%rd58+-8];
	mul.lo.s32 	%r248, %r319, %r247;
	shl.b32 	%r249, %r248, 2;
	add.s32 	%r250, %r249, %r246;
	ld.global.u32 	%r251, [%rd58+-12];
	mul.lo.s32 	%r252, %r319, %r251;
	shl.b32 	%r253, %r252, 3;
	add.s32 	%r254, %r253, %r250;
	ld.global.u32 	%r255, [%rd58+-16];
	mul.lo.s32 	%r256, %r319, %r255;
	shl.b32 	%r257, %r256, 4;
	add.s32 	%r258, %r257, %r254;
	ld.global.u32 	%r259, [%rd58+-20];
	mul.lo.s32 	%r260, %r319, %r259;
	shl.b32 	%r261, %r260, 5;
	add.s32 	%r262, %r261, %r258;
	ld.global.u32 	%r263, [%rd58+-24];
	mul.lo.s32 	%r264, %r319, %r263;
	shl.b32 	%r265, %r264, 6;
	add.s32 	%r266, %r265, %r262;
	add.s32 	%r53, %r318, -8;
	cvt.s64.s32 	%rd59, %r318;
	add.s64 	%rd60, %rd59, %rd8;
	shl.b64 	%rd61, %rd60, 2;
	add.s64 	%rd62, %rd3, %rd61;
	ld.global.u32 	%r267, [%rd62+-32];
	mul.lo.s32 	%r268, %r319, %r267;
	shl.b32 	%r269, %r268, 7;
	add.s32 	%r329, %r269, %r266;
	shl.b32 	%r319, %r319, 8;
	mov.u32 	%r318, %r53;
$L__BB1_30:
	setp.eq.s32 	%p26, %r33, 0;
	@%p26 bra 	$L__BB1_37;
	add.s32 	%r271, %r33, -1;
	setp.lt.u32 	%p27, %r271, 3;
	@%p27 bra 	$L__BB1_33;
	add.s32 	%r272, %r318, %r34;
	mul.wide.s32 	%rd63, %r272, 4;
	add.s64 	%rd64, %rd3, %rd63;
	ld.global.u32 	%r273, [%rd64];
	mad.lo.s32 	%r274, %r273, %r319, %r329;
	ld.global.u32 	%r275, [%rd64+-4];
	mul.lo.s32 	%r276, %r319, %r275;
	shl.b32 	%r277, %r276, 1;
	add.s32 	%r278, %r277, %r274;
	ld.global.u32 	%r279, [%rd64+-8];
	mul.lo.s32 	%r280, %r319, %r279;
	shl.b32 	%r281, %r280, 2;
	add.s32 	%r282, %r281, %r278;
	add.s32 	%r60, %r318, -4;
	cvt.s64.s32 	%rd65, %r318;
	add.s64 	%rd66, %rd65, %rd8;
	shl.b64 	%rd67, %rd66, 2;
	add.s64 	%rd68, %rd3, %rd67;
	ld.global.u32 	%r283, [%rd68+-16];
	mul.lo.s32 	%r284, %r319, %r283;
	shl.b32 	%r285, %r284, 3;
	add.s32 	%r329, %r285, %r282;
	shl.b32 	%r319, %r319, 4;
	mov.u32 	%r318, %r60;
$L__BB1_33:
	setp.eq.s32 	%p28, %r35, 0;
	@%p28 bra 	$L__BB1_37;
	setp.eq.s32 	%p29, %r35, 1;
	add.s32 	%r286, %r318, %r34;
	mul.wide.s32 	%rd69, %r286, 4;
	add.s64 	%rd9, %rd3, %rd69;
	ld.global.u32 	%r287, [%rd9];
	mad.lo.s32 	%r329, %r287, %r319, %r329;
	@%p29 bra 	$L__BB1_37;
	setp.eq.s32 	%p30, %r35, 2;
	ld.global.u32 	%r288, [%rd9+-4];
	mul.lo.s32 	%r289, %r319, %r288;
	shl.b32 	%r290, %r289, 1;
	add.s32 	%r329, %r290, %r329;
	@%p30 bra 	$L__BB1_37;
	ld.global.u32 	%r291, [%rd9+-8];
	mul.lo.s32 	%r292, %r319, %r291;
	shl.b32 	%r293, %r292, 2;
	add.s32 	%r329, %r293, %r329;
$L__BB1_37:
	@%p1 bra 	$L__BB1_39;
	ld.shared.v2.f64 	{%fd27, %fd28}, [%r31];
	ld.global.u32 	%r294, [%rd7];
	shl.b32 	%r295, %r294, 1;
	mul.wide.s32 	%rd70, %r295, 16;
	add.s64 	%rd71, %rd1, %rd70;
	ld.global.v2.f64 	{%fd29, %fd30}, [%rd71+16];
	mul.wide.s32 	%rd72, %r329, 16;
	add.s64 	%rd73, %rd4, %rd72;
	ld.global.v2.f64 	{%fd31, %fd32}, [%rd73];
	mul.f64 	%fd33, %fd29, %fd31;
	mul.f64 	%fd34, %fd30, %fd32;
	sub.f64 	%fd35, %fd33, %fd34;
	mul.f64 	%fd36, %fd29, %fd32;
	fma.rn.f64 	%fd37, %fd30, %fd31, %fd36;
	add.f64 	%fd47, %fd27, %fd35;
	add.f64 	%fd48, %fd28, %fd37;
	bra.uni 	$L__BB1_40;
$L__BB1_39:
	ld.global.u32 	%r296, [%rd7];
	shl.b32 	%r297, %r296, 1;
	mul.wide.s32 	%rd74, %r297, 16;
	add.s64 	%rd75, %rd1, %rd74;
	ld.global.v2.f64 	{%fd38, %fd39}, [%rd75];
	mul.wide.s32 	%rd76, %r329, 16;
	add.s64 	%rd77, %rd4, %rd76;
	ld.global.v2.f64 	{%fd40, %fd41}, [%rd77];
	mul.f64 	%fd42, %fd38, %fd40;
	mul.f64 	%fd43, %fd39, %fd41;
	sub.f64 	%fd47, %fd42, %fd43;
	mul.f64 	%fd44, %fd38, %fd41;
	fma.rn.f64 	%fd48, %fd39, %fd40, %fd44;
$L__BB1_40:
	st.shared.v2.f64 	[%r31], {%fd47, %fd48};
	mov.b32 	%r311, 1;
	mov.pred 	%p32, 0;
	@%p1 bra 	$L__BB1_24;
	bra.uni 	$L__BB1_42;
$L__BB1_41:
	mov.b32 	%r163, 0;
	st.global.u32 	[%rd6], %r163;
	ld.global.u32 	%r164, [%rd7];
	shl.b32 	%r165, %r164, 1;
	mul.wide.s32 	%rd47, %r165, 16;
	add.s64 	%rd48, %rd1, %rd47;
	ld.global.v2.f64 	{%fd7, %fd8}, [%rd48];
	ld.global.v2.f64 	{%fd9, %fd10}, [%rd4];
	mul.f64 	%fd11, %fd7, %fd9;
	mul.f64 	%fd12, %fd8, %fd10;
	sub.f64 	%fd13, %fd11, %fd12;
	mul.f64 	%fd14, %fd7, %fd10;
	fma.rn.f64 	%fd15, %fd8, %fd9, %fd14;
	mov.b32 	%r166, 1;
	st.global.u32 	[%rd6], %r166;
	ld.global.u32 	%r167, [%rd7];
	shl.b32 	%r168, %r167, 1;
	mul.wide.s32 	%rd49, %r168, 16;
	add.s64 	%rd50, %rd1, %rd49;
	ld.global.v2.f64 	{%fd16, %fd17}, [%rd50+16];
	ld.global.v2.f64 	{%fd18, %fd19}, [%rd4];
	mul.f64 	%fd20, %fd16, %fd18;
	mul.f64 	%fd21, %fd17, %fd19;
	sub.f64 	%fd22, %fd20, %fd21;
	mul.f64 	%fd23, %fd16, %fd19;
	fma.rn.f64 	%fd24, %fd17, %fd18, %fd23;
	add.f64 	%fd25, %fd13, %fd22;
	add.f64 	%fd26, %fd15, %fd24;
	st.shared.v2.f64 	[%r31], {%fd25, %fd26};
$L__BB1_42:
	bar.sync 	0;
	mul.wide.s32 	%rd78, %r2, 16;
	add.s64 	%rd79, %rd4, %rd78;
	ld.shared.v2.f64 	{%fd45, %fd46}, [%r31];
	st.global.v2.f64 	[%rd79], {%fd45, %fd46};
$L__BB1_43:
	ret;

}
	// .globl	_Z14applyPhaseFlipP7double2x
.visible .entry _Z14applyPhaseFlipP7double2x(
	.param .u64 .ptr .align 1 _Z14applyPhaseFlipP7double2x_param_0,
	.param .u64 _Z14applyPhaseFlipP7double2x_param_1
)
{
	.reg .b64 	%rd<6>;
	.reg .b64 	%fd<8>;

	ld.param.u64 	%rd1, [_Z14applyPhaseFlipP7double2x_param_0];
	ld.param.u64 	%rd2, [_Z14applyPhaseFlipP7double2x_param_1];
	cvta.to.global.u64 	%rd3, %rd1;
	shl.b64 	%rd4, %rd2, 4;
	add.s64 	%rd5, %rd3, %rd4;
	ld.global.v2.f64 	{%fd1, %fd2}, [%rd5];
	neg.f64 	%fd3, %fd1;
	mul.f64 	%fd4, %fd2, 0d0000000000000000;
	sub.f64 	%fd5, %fd3, %fd4;
	mul.f64 	%fd6, %fd1, 0d0000000000000000;
	sub.f64 	%fd7, %fd6, %fd2;
	st.global.v2.f64 	[%rd5], {%fd5, %fd7};
	ret;

}


// ===== COMPILED SASS (sm_100) =====

	.target	sm_100

	.elftype	@"ET_EXEC"


//--------------------- .note.nv.tkinfo           --------------------------
	.section	.note.nv.tkinfo,"",@"SHT_NOTE"
	.sectionflags	@"SHF_NOTE_NV_TKINFO"
	.tkinfo
        /*0018*/ 	.word	0x00000002
        /*0030*/ 	.string	""
        /*0030*/ 	.string	"ptxas"
        /*0030*/ 	.string	"Cuda compilation tools, release 13.0, V13.0.88"
        /*0030*/ 	.string	"Build cuda_13.0.r13.0/compiler.36424714_0"
        /*0030*/ 	.string	"-arch sm_100 -m 64 "



//--------------------- .note.nv.cuinfo           --------------------------
	.section	.note.nv.cuinfo,"",@"SHT_NOTE"
	.sectionflags	@"SHF_NOTE_NV_CUINFO"
        /*0018*/ 	.short	0x0002
        /*001a*/ 	.short	0x0064
        /*001c*/ 	.short	0x0082
	.zero		2


//--------------------- .nv.info                  --------------------------
	.section	.nv.info,"",@"SHT_CUDA_INFO"
	.align	4


	//----- nvinfo : EIATTR_REGCOUNT
	.align		4
        /*0000*/ 	.byte	0x04, 0x2f
        /*0002*/ 	.short	(.L_1 - .L_0)
	.align		4
.L_0:
        /*0004*/ 	.word	index@(_Z18findMaxIndexKernelP7double2PiPdiiS1_)
        /*0008*/ 	.word	0x00000014


	//----- nvinfo : EIATTR_FRAME_SIZE
	.align		4
.L_1:
        /*000c*/ 	.byte	0x04, 0x11
        /*000e*/ 	.short	(.L_3 - .L_2)
	.align		4
.L_2:
        /*0010*/ 	.word	index@(_Z18findMaxIndexKernelP7double2PiPdiiS1_)
        /*0014*/ 	.word	0x00000000


	//----- nvinfo : EIATTR_REGCOUNT
	.align		4
.L_3:
        /*0018*/ 	.byte	0x04, 0x2f
        /*001a*/ 	.short	(.L_5 - .L_4)
	.align		4
.L_4:
        /*001c*/ 	.word	index@(_Z15contract_tensorP7double2PKS_iPiS3_ixx)
        /*0020*/ 	.word	0x00000022


	//----- nvinfo : EIATTR_FRAME_SIZE
	.align		4
.L_5:
        /*0024*/ 	.byte	0x04, 0x11
        /*0026*/ 	.short	(.L_7 - .L_6)
	.align		4
.L_6:
        /*0028*/ 	.word	index@(_Z15contract_tensorP7double2PKS_iPiS3_ixx)
        /*002c*/ 	.word	0x00000000


	//----- nvinfo : EIATTR_REGCOUNT
	.align		4
.L_7:
        /*0030*/ 	.byte	0x04, 0x2f
        /*0032*/ 	.short	(.L_9 - .L_8)
	.align		4
.L_8:
        /*0034*/ 	.word	index@(_Z14applyPhaseFlipP7double2x)
        /*0038*/ 	.word	0x0000000e


	//----- nvinfo : EIATTR_FRAME_SIZE
	.align		4
.L_9:
        /*003c*/ 	.byte	0x04, 0x11
        /*003e*/ 	.short	(.L_11 - .L_10)
	.align		4
.L_10:
        /*0040*/ 	.word	index@(_Z14applyPhaseFlipP7double2x)
        /*0044*/ 	.word	0x00000000


	//----- nvinfo : EIATTR_MIN_STACK_SIZE
	.align		4
.L_11:
        /*0048*/ 	.byte	0x04, 0x12
        /*004a*/ 	.short	(.L_13 - .L_12)
	.align		4
.L_12:
        /*004c*/ 	.word	index@(_Z14applyPhaseFlipP7double2x)
        /*0050*/ 	.word	0x00000000


	//----- nvinfo : EIATTR_MIN_STACK_SIZE
	.align		4
.L_13:
        /*0054*/ 	.byte	0x04, 0x12
        /*0056*/ 	.short	(.L_15 - .L_14)
	.align		4
.L_14:
        /*0058*/ 	.word	index@(_Z15contract_tensorP7double2PKS_iPiS3_ixx)
        /*005c*/ 	.word	0x00000000


	//----- nvinfo : EIATTR_MIN_STACK_SIZE
	.align		4
.L_15:
        /*0060*/ 	.byte	0x04, 0x12
        /*0062*/ 	.short	(.L_17 - .L_16)
	.align		4
.L_16:
        /*0064*/ 	.word	index@(_Z18findMaxIndexKernelP7double2PiPdiiS1_)
        /*0068*/ 	.word	0x00000000
.L_17:


//--------------------- .nv.compat                --------------------------
	.section	.nv.compat,"",@"SHT_CUDA_COMPAT_INFO"
	.align	4
        /*0000*/ 	.byte	0x02, 0x09, 0x00, 0x00, 0x02, 0x02, 0x01, 0x00, 0x02, 0x05, 0x05, 0x00, 0x03, 0x07, 0x01, 0x01
        /*0010*/ 	.byte	0x02, 0x03, 0x00, 0x00, 0x02, 0x06, 0x01, 0x00, 0x04, 0x0b, 0x08, 0x00, 0x01, 0x00, 0x00, 0x00
        /*0020*/ 	.byte	0x00, 0x00, 0x00, 0x00


//--------------------- .nv.info._Z14applyPhaseFlipP7double2x --------------------------
	.section	.nv.info._Z14applyPhaseFlipP7double2x,"",@"SHT_CUDA_INFO"
	.sectionflags	@""
	.align	4


	//----- nvinfo : EIATTR_CUDA_API_VERSION
	.align		4
        /*0000*/ 	.byte	0x04, 0x37
        /*0002*/ 	.short	(.L_19 - .L_18)
.L_18:
        /*0004*/ 	.word	0x00000082


	//----- nvinfo : EIATTR_KPARAM_INFO
	.align		4
.L_19:
        /*0008*/ 	.byte	0x04, 0x17
        /*000a*/ 	.short	(.L_21 - .L_20)
.L_20:
        /*000c*/ 	.word	0x00000000
        /*0010*/ 	.short	0x0001
        /*0012*/ 	.short	0x0008
        /*0014*/ 	.byte	0x00, 0xf0, 0x21, 0x00


	//----- nvinfo : EIATTR_KPARAM_INFO
	.align		4
.L_21:
        /*0018*/ 	.byte	0x04, 0x17
        /*001a*/ 	.short	(.L_23 - .L_22)
.L_22:
        /*001c*/ 	.word	0x00000000
        /*0020*/ 	.short	0x0000
        /*0022*/ 	.short	0x0000
        /*0024*/ 	.byte	0x00, 0xf5, 0x21, 0x00


	//----- nvinfo : EIATTR_SPARSE_MMA_MASK
	.align		4
.L_23:
        /*0028*/ 	.byte	0x03, 0x50
        /*002a*/ 	.short	0x0000


	//----- nvinfo : EIATTR_MAXREG_COUNT
	.align		4
        /*002c*/ 	.byte	0x03, 0x1b
        /*002e*/ 	.short	0x00ff


	//----- nvinfo : EIATTR_MERCURY_ISA_VERSION
	.align		4
        /*0030*/ 	.byte	0x03, 0x5f
        /*0032*/ 	.short	0x0101


	//----- nvinfo : EIATTR_VRC_CTA_INIT_COUNT
	.align		4
        /*0034*/ 	.byte	0x02, 0x4a
	.zero		1
	.zero		1


	//----- nvinfo : EIATTR_EXIT_INSTR_OFFSETS
	.align		4
        /*0038*/ 	.byte	0x04, 0x1c
        /*003a*/ 	.short	(.L_25 - .L_24)


	//   ....[0]....
.L_24:
        /*003c*/ 	.word	0x000000b0


	//----- nvinfo : EIATTR_CBANK_PARAM_SIZE
	.align		4
.L_25:
        /*0040*/ 	.byte	0x03, 0x19
        /*0042*/ 	.short	0x0010


	//----- nvinfo : EIATTR_PARAM_CBANK
	.align		4
        /*0044*/ 	.byte	0x04, 0x0a
        /*0046*/ 	.short	(.L_27 - .L_26)
	.align		4
.L_26:
        /*0048*/ 	.word	index@(.nv.constant0._Z14applyPhaseFlipP7double2x)
        /*004c*/ 	.short	0x0380
        /*004e*/ 	.short	0x0010


	//----- nvinfo : EIATTR_SW_WAR
	.align		4
.L_27:
        /*0050*/ 	.byte	0x04, 0x36
        /*0052*/ 	.short	(.L_29 - .L_28)
.L_28:
        /*0054*/ 	.word	0x00000008
.L_29:


//--------------------- .nv.info._Z15contract_tensorP7double2PKS_iPiS3_ixx --------------------------
	.section	.nv.info._Z15contract_tensorP7double2PKS_iPiS3_ixx,"",@"SHT_CUDA_INFO"
	.sectionflags	@""
	.align	4


	//----- nvinfo : EIATTR_CUDA_API_VERSION
	.align		4
        /*0000*/ 	.byte	0x04, 0x37
        /*0002*/ 	.short	(.L_31 - .L_30)
.L_30:
        /*0004*/ 	.word	0x00000082


	//----- nvinfo : EIATTR_KPARAM_INFO
	.align		4
.L_31:
        /*0008*/ 	.byte	0x04, 0x17
        /*000a*/ 	.short	(.L_33 - .L_32)
.L_32:
        /*000c*/ 	.word	0x00000000
        /*0010*/ 	.short	0x0007
        /*0012*/ 	.short	0x0038
        /*0014*/ 	.byte	0x00, 0xf0, 0x21, 0x00


	//----- nvinfo : EIATTR_KPARAM_INFO
	.align		4
.L_33:
        /*0018*/ 	.byte	0x04, 0x17
        /*001a*/ 	.short	(.L_35 - .L_34)
.L_34:
        /*001c*/ 	.word	0x00000000
        /*0020*/ 	.short	0x0006
        /*0022*/ 	.short	0x0030
        /*0024*/ 	.byte	0x00, 0xf0, 0x21, 0x00


	//----- nvinfo : EIATTR_KPARAM_INFO
	.align		4
.L_35:
        /*0028*/ 	.byte	0x04, 0x17
        /*002a*/ 	.short	(.L_37 - .L_36)
.L_36:
        /*002c*/ 	.word	0x00000000
        /*0030*/ 	.short	0x0005
        /*0032*/ 	.short	0x0028
        /*0034*/ 	.byte	0x00, 0xf0, 0x11, 0x00


	//----- nvinfo : EIATTR_KPARAM_INFO
	.align		4
.L_37:
        /*0038*/ 	.byte	0x04, 0x17
        /*003a*/ 	.short	(.L_39 - .L_38)
.L_38:
        /*003c*/ 	.word	0x00000000
        /*0040*/ 	.short	0x0004
        /*0042*/ 	.short	0x0020
        /*0044*/ 	.byte	0x00, 0xf5, 0x21, 0x00


	//----- nvinfo : EIATTR_KPARAM_INFO
	.align		4
.L_39:
        /*0048*/ 	.byte	0x04, 0x17
        /*004a*/ 	.short	(.L_41 - .L_40)
.L_40:
        /*004c*/ 	.word	0x00000000
        /*0050*/ 	.short	0x0003
        /*0052*/ 	.short	0x0018
        /*0054*/ 	.byte	0x00, 0xf5, 0x21, 0x00


	//----- nvinfo : EIATTR_KPARAM_INFO
	.align		4
.L_41:
        /*0058*/ 	.byte	0x04, 0x17
        /*005a*/ 	.short	(.L_43 - .L_42)
.L_42:
        /*005c*/ 	.word	0x00000000
        /*0060*/ 	.short	0x0002
        /*0062*/ 	.short	0x0010
        /*0064*/ 	.byte	0x00, 0xf0, 0x11, 0x00


	//----- nvinfo : EIATTR_KPARAM_INFO
	.align		4
.L_43:
        /*0068*/ 	.byte	0x04, 0x17
        /*006a*/ 	.short	(.L_45 - .L_44)
.L_44:
        /*006c*/ 	.word	0x00000000
        /*0070*/ 	.short	0x0001
        /*0072*/ 	.short	0x0008
        /*0074*/ 	.byte	0x00, 0xf5, 0x21, 0x00


	//----- nvinfo : EIATTR_KPARAM_INFO
	.align		4
.L_45:
        /*0078*/ 	.byte	0x04, 0x17
        /*007a*/ 	.short	(.L_47 - .L_46)
.L_46:
        /*007c*/ 	.word	0x00000000
        /*0080*/ 	.short	0x0000
        /*0082*/ 	.short	0x0000
        /*0084*/ 	.byte	0x00, 0xf5, 0x21, 0x00


	//----- nvinfo : EIATTR_SPARSE_MMA_MASK
	.align		4
.L_47:
        /*0088*/ 	.byte	0x03, 0x50
        /*008a*/ 	.short	0x0000


	//----- nvinfo : EIATTR_MAXREG_COUNT
	.align		4
        /*008c*/ 	.byte	0x03, 0x1b
        /*008e*/ 	.short	0x00ff


	//----- nvinfo : EIATTR_NUM_BARRIERS
	.align		4
        /*0090*/ 	.byte	0x02, 0x4c
        /*0092*/ 	.byte	0x01
	.zero		1


	//----- nvinfo : EIATTR_MERCURY_ISA_VERSION
	.align		4
        /*0094*/ 	.byte	0x03, 0x5f
        /*0096*/ 	.short	0x0101


	//----- nvinfo : EIATTR_VRC_CTA_INIT_COUNT
	.align		4
        /*0098*/ 	.byte	0x02, 0x4a
	.zero		1
	.zero		1


	//----- nvinfo : EIATTR_EXIT_INSTR_OFFSETS
	.align		4
        /*009c*/ 	.byte	0x04, 0x1c
        /*009e*/ 	.short	(.L_49 - .L_48)


	//   ....[0]....
.L_48:
        /*00a0*/ 	.word	0x000000d0


	//   ....[1]....
        /*00a4*/ 	.word	0x00001d40


	//----- nvinfo : EIATTR_CBANK_PARAM_SIZE
	.align		4
.L_49:
        /*00a8*/ 	.byte	0x03, 0x19
        /*00aa*/ 	.short	0x0040


	//----- nvinfo : EIATTR_PARAM_CBANK
	.align		4
        /*00ac*/ 	.byte	0x04, 0x0a
        /*00ae*/ 	.short	(.L_51 - .L_50)
	.align		4
.L_50:
        /*00b0*/ 	.word	index@(.nv.constant0._Z15contract_tensorP7double2PKS_iPiS3_ixx)
        /*00b4*/ 	.short	0x0380
        /*00b6*/ 	.short	0x0040


	//----- nvinfo : EIATTR_SW_WAR
	.align		4
.L_51:
        /*00b8*/ 	.byte	0x04, 0x36
        /*00ba*/ 	.short	(.L_53 - .L_52)
.L_52:
        /*00bc*/ 	.word	0x00000008
.L_53:


//--------------------- .nv.info._Z18findMaxIndexKernelP7double2PiPdiiS1_ --------------------------
	.section	.nv.info._Z18findMaxIndexKernelP7double2PiPdiiS1_,"",@"SHT_CUDA_INFO"
	.sectionflags	@""
	.align	4


	//----- nvinfo : EIATTR_CUDA_API_VERSION
	.align		4
        /*0000*/ 	.byte	0x04, 0x37
        /*0002*/ 	.short	(.L_55 - .L_54)
.L_54:
        /*0004*/ 	.word	0x00000082


	//----- nvinfo : EIATTR_KPARAM_INFO
	.align		4
.L_55:
        /*0008*/ 	.byte	0x04, 0x17
        /*000a*/ 	.short	(.L_57 - .L_56)
.L_56:
        /*000c*/ 	.word	0x00000000
        /*0010*/ 	.short	0x0005
        /*0012*/ 	.short	0x0020
        /*0014*/ 	.byte	0x00, 0xf5, 0x21, 0x00


	//----- nvinfo : EIATTR_KPARAM_INFO
	.align		4
.L_57:
        /*0018*/ 	.byte	0x04, 0x17
        /*001a*/ 	.short	(.L_59 - .L_58)
.L_58:
        /*001c*/ 	.word	0x00000000
        /*0020*/ 	.short	0x0004
        /*0022*/ 	.short	0x001c
        /*0024*/ 	.byte	0x00, 0xf0, 0x11, 0x00


	//----- nvinfo : EIATTR_KPARAM_INFO
	.align		4
.L_59:
        /*0028*/ 	.byte	0x04, 0x17
        /*002a*/ 	.short	(.L_61 - .L_60)
.L_60:
        /*002c*/ 	.word	0x00000000
        /*0030*/ 	.short	0x0003
        /*0032*/ 	.short	0x0018
        /*0034*/ 	.byte	0x00, 0xf0, 0x11, 0x00


	//----- nvinfo : EIATTR_KPARAM_INFO
	.align		4
.L_61:
        /*0038*/ 	.byte	0x04, 0x17
        /*003a*/ 	.short	(.L_63 - .L_62)
.L_62:
        /*003c*/ 	.word	0x00000000
        /*0040*/ 	.short	0x0002
        /*0042*/ 	.short	0x0010
        /*0044*/ 	.byte	0x00, 0xf5, 0x21, 0x00


	//----- nvinfo : EIATTR_KPARAM_INFO
	.align		4
.L_63:
        /*0048*/ 	.byte	0x04, 0x17
        /*004a*/ 	.short	(.L_65 - .L_64)
.L_64:
        /*004c*/ 	.word	0x00000000
        /*0050*/ 	.short	0x0001
        /*0052*/ 	.short	0x0008
        /*0054*/ 	.byte	0x00, 0xf5, 0x21, 0x00


	//----- nvinfo : EIATTR_KPARAM_INFO
	.align		4
.L_65:
        /*0058*/ 	.byte	0x04, 0x17
        /*005a*/ 	.short	(.L_67 - .L_66)
.L_66:
        /*005c*/ 	.word	0x00000000
        /*0060*/ 	.short	0x0000
        /*0062*/ 	.short	0x0000
        /*0064*/ 	.byte	0x00, 0xf5, 0x21, 0x00


	//----- nvinfo : EIATTR_SPARSE_MMA_MASK
	.align		4
.L_67:
        /*0068*/ 	.byte	0x03, 0x50
        /*006a*/ 	.short	0x0000


	//----- nvinfo : EIATTR_MAXREG_COUNT
	.align		4
        /*006c*/ 	.byte	0x03, 0x1b
        /*006e*/ 	.short	0x00ff


	//----- nvinfo : EIATTR_NUM_BARRIERS
	.align		4
        /*0070*/ 	.byte	0x02, 0x4c
        /*0072*/ 	.byte	0x01
	.zero		1


	//----- nvinfo : EIATTR_MERCURY_ISA_VERSION
	.align		4
        /*0074*/ 	.byte	0x03, 0x5f
        /*0076*/ 	.short	0x0101


	//----- nvinfo : EIATTR_VRC_CTA_INIT_COUNT
	.align		4
        /*0078*/ 	.byte	0x02, 0x4a
	.zero		1
	.zero		1


	//----- nvinfo : EIATTR_EXIT_INSTR_OFFSETS
	.align		4
        /*007c*/ 	.byte	0x04, 0x1c
        /*007e*/ 	.short	(.L_69 - .L_68)


	//   ....[0]....
.L_68:
        /*0080*/ 	.word	0x00000320


	//   ....[1]....
        /*0084*/ 	.word	0x00000440


	//----- nvinfo : EIATTR_CRS_STACK_SIZE
	.align		4
.L_69:
        /*0088*/ 	.byte	0x04, 0x1e
        /*008a*/ 	.short	(.L_71 - .L_70)
.L_70:
        /*008c*/ 	.word	0x00000000


	//----- nvinfo : EIATTR_CBANK_PARAM_SIZE
	.align		4
.L_71:
        /*0090*/ 	.byte	0x03, 0x19
        /*0092*/ 	.short	0x0028


	//----- nvinfo : EIATTR_PARAM_CBANK
	.align		4
        /*0094*/ 	.byte	0x04, 0x0a
        /*0096*/ 	.short	(.L_73 - .L_72)
	.align		4
.L_72:
        /*0098*/ 	.word	index@(.nv.constant0._Z18findMaxIndexKernelP7double2PiPdiiS1_)
        /*009c*/ 	.short	0x0380
        /*009e*/ 	.short	0x0028


	//----- nvinfo : EIATTR_SW_WAR
	.align		4
.L_73:
        /*00a0*/ 	.byte	0x04, 0x36
        /*00a2*/ 	.short	(.L_75 - .L_74)
.L_74:
        /*00a4*/ 	.word	0x00000008
.L_75:


//--------------------- .nv.callgraph             --------------------------
	.section	.nv.callgraph,"",@"SHT_CUDA_CALLGRAPH"
	.align	4
	.sectionentsize	8
	.align		4
        /*0000*/ 	.word	0x00000000
	.align		4
        /*0004*/ 	.word	0xffffffff
	.align		4
        /*0008*/ 	.word	0x00000000
	.align		4
        /*000c*/ 	.word	0xfffffffe
	.align		4
        /*0010*/ 	.word	0x00000000
	.align		4
        /*0014*/ 	.word	0xfffffffd
	.align		4
        /*0018*/ 	.word	0x00000000
	.align		4
        /*001c*/ 	.word	0xfffffffc


//--------------------- .text._Z14applyPhaseFlipP7double2x --------------------------
	.section	.text._Z14applyPhaseFlipP7double2x,"ax",@progbits
	.align	128
        .global         _Z14applyPhaseFlipP7double2x
        .type           _Z14applyPhaseFlipP7double2x,@function
        .size           _Z14applyPhaseFlipP7double2x,(.L_x_25 - _Z14applyPhaseFlipP7double2x)
        .other          _Z14applyPhaseFlipP7double2x,@"STO_CUDA_ENTRY STV_DEFAULT"
_Z14applyPhaseFlipP7double2x:
.text._Z14applyPhaseFlipP7double2x:
[----:B------:R-:W-:Y:S01]  /*0000*/  LDC R1, c[0x0][0x37c] ;  /* 0x0000df00ff017b82 */ /* 0x000fe20000000800 */
[----:B------:R-:W0:Y:S01]  /*0010*/  LDCU.128 UR4, c[0x0][0x380] ;  /* 0x00007000ff0477ac */ /* 0x000e220008000c00 */
[----:B------:R-:W1:Y:S01]  /*0020*/  LDCU.64 UR8, c[0x0][0x358] ;  /* 0x00006b00ff0877ac */ /* 0x000e620008000a00 */
[----:B0-----:R-:W-:-:S04]  /*0030*/  ULEA UR4, UP0, UR6, UR4, 0x4 ;  /* 0x0000000406047291 */ /* 0x001fc8000f8020ff */
[----:B------:R-:W-:Y:S02]  /*0040*/  ULEA.HI.X UR5, UR6, UR5, UR7, 0x4, UP0 ;  /* 0x0000000506057291 */ /* 0x000fe400080f2407 */
[----:B------:R-:W-:-:S04]  /*0050*/  MOV R2, UR4 ;  /* 0x0000000400027c02 */ /* 0x000fc80008000f00 */
[----:B------:R-:W-:-:S05]  /*0060*/  MOV R3, UR5 ;  /* 0x0000000500037c02 */ /* 0x000fca0008000f00 */
[----:B-1----:R-:W2:Y:S02]  /*0070*/  LDG.E.128 R4, desc[UR8][R2.64] ;  /* 0x0000000802047981 */ /* 0x002ea4000c1e1d00 */
[----:B--2---:R-:W-:Y:S02]  /*0080*/  DFMA R8, -RZ, R6, -R4 ;  /* 0x00000006ff08722b */ /* 0x004fe40000000904 */
[----:B------:R-:W-:-:S07]  /*0090*/  DFMA R10, RZ, R4, -R6 ;  /* 0x00000004ff0a722b */ /* 0x000fce0000000806 */
[----:B------:R-:W-:Y:S01]  /*00a0*/  STG.E.128 desc[UR8][R2.64], R8 ;  /* 0x0000000802007986 */ /* 0x000fe2000c101d08 */
[----:B------:R-:W-:Y:S05]  /*00b0*/  EXIT ;  /* 0x000000000000794d */ /* 0x000fea0003800000 */
.L_x_0:
[----:B------:R-:W-:-:S00]  /*00c0*/  BRA `(.L_x_0) ;  /* 0xfffffffc00fc7947 */ /* 0x000fc0000383ffff */
[----:B------:R-:W-:-:S00]  /*00d0*/  NOP ;  /* 0x0000000000007918 */ /* 0x000fc00000000000 */
        /* <DEDUP_REMOVED lines=10> */
.L_x_25:


//--------------------- .text._Z15contract_tensorP7double2PKS_iPiS3_ixx --------------------------
	.section	.text._Z15contract_tensorP7double2PKS_iPiS3_ixx,"ax",@progbits
	.align	128
        .global         _Z15contract_tensorP7double2PKS_iPiS3_ixx
        .type           _Z15contract_tensorP7double2PKS_iPiS3_ixx,@function
        .size           _Z15contract_tensorP7double2PKS_iPiS3_ixx,(.L_x_26 - _Z15contract_tensorP7double2PKS_iPiS3_ixx)
        .other          _Z15contract_tensorP7double2PKS_iPiS3_ixx,@"STO_CUDA_ENTRY STV_DEFAULT"
_Z15contract_tensorP7double2PKS_iPiS3_ixx:
.text._Z15contract_tensorP7double2PKS_iPiS3_ixx:
[----:B------:R-:W-:Y:S01]  /*0000*/  LDC R1, c[0x0][0x37c] ;  /* 0x0000df00ff017b82 */ /* 0x000fe20000000800 */
[----:B------:R-:W0:Y:S07]  /*0010*/  S2R R3, SR_CTAID.X ;  /* 0x0000000000037919 */ /* 0x000e2e0000002500 */
[----:B------:R-:W1:Y:S01]  /*0020*/  LDC.64 R6, c[0x0][0x3b8] ;  /* 0x0000ee00ff067b82 */ /* 0x000e620000000a00 */
[----:B------:R-:W0:Y:S01]  /*0030*/  LDCU UR4, c[0x0][0x360] ;  /* 0x00006c00ff0477ac */ /* 0x000e220008000800 */
[----:B------:R-:W0:Y:S06]  /*0040*/  S2R R0, SR_TID.X ;  /* 0x0000000000007919 */ /* 0x000e2c0000002100 */
[----:B------:R-:W2:Y:S01]  /*0050*/  LDC.64 R4, c[0x0][0x3b0] ;  /* 0x0000ec00ff047b82 */ /* 0x000ea20000000a00 */
[----:B0-----:R-:W-:-:S05]  /*0060*/  IMAD R3, R3, UR4, R0 ;  /* 0x0000000403037c24 */ /* 0x001fca000f8e0200 */
[----:B------:R-:W-:Y:S02]  /*0070*/  SHF.R.S32.HI R0, RZ, 0x1f, R3 ;  /* 0x0000001fff007819 */ /* 0x000fe40000011403 */
[C---:B-1----:R-:W-:Y:S01]  /*0080*/  ISETP.GE.U32.AND P0, PT, R3.reuse, R6, PT ;  /* 0x000000060300720c */ /* 0x042fe20003f06070 */
[----:B--2---:R-:W-:Y:S01]  /*0090*/  IMAD.IADD R6, R6, 0x1, -R4 ;  /* 0x0000000106067824 */ /* 0x004fe200078e0a04 */
[----:B------:R-:W-:Y:S02]  /*00a0*/  ISETP.LT.U32.AND P1, PT, R3, R4, PT ;  /* 0x000000040300720c */ /* 0x000fe40003f21070 */
[----:B------:R-:W-:-:S04]  /*00b0*/  ISETP.GE.AND.EX P0, PT, R0, R7, PT, P0 ;  /* 0x000000070000720c */ /* 0x000fc80003f06300 */
[----:B------:R-:W-:-:S13]  /*00c0*/  ISETP.LT.OR.EX P0, PT, R0, R5, P0, P1 ;  /* 0x000000050000720c */ /* 0x000fda0000701710 */
[----:B------:R-:W-:Y:S05]  /*00d0*/  @P0 EXIT ;  /* 0x000000000000094d */ /* 0x000fea0003800000 */
[-C--:B------:R-:W-:Y:S01]  /*00e0*/  IABS R7, R6.reuse ;  /* 0x0000000600077213 */ /* 0x080fe20000000000 */
[----:B------:R-:W0:Y:S01]  /*00f0*/  LDCU UR5, c[0x0][0x3a8] ;  /* 0x00007500ff0577ac */ /* 0x000e220008000800 */
[----:B------:R-:W-:Y:S02]  /*0100*/  IABS R8, R6 ;  /* 0x0000000600087213 */ /* 0x000fe40000000000 */
[----:B------:R-:W1:Y:S01]  /*0110*/  I2F.U32.RP R0, R7 ;  /* 0x0000000700007306 */ /* 0x000e620000209000 */
[----:B------:R-:W-:Y:S01]  /*0120*/  ISETP.GE.AND P2, PT, R3, RZ, PT ;  /* 0x000000ff0300720c */ /* 0x000fe20003f46270 */
[----:B------:R-:W2:Y:S06]  /*0130*/  LDCU.64 UR8, c[0x0][0x358] ;  /* 0x00006b00ff0877ac */ /* 0x000eac0008000a00 */
[----:B-1----:R-:W1:Y:S01]  /*0140*/  MUFU.RCP R0, R0 ;  /* 0x0000000000007308 */ /* 0x002e620000001000 */
[----:B0-----:R-:W-:Y:S01]  /*0150*/  UISETP.GE.AND UP0, UPT, UR5, 0x1, UPT ;  /* 0x000000010500788c */ /* 0x001fe2000bf06270 */
[----:B-1----:R-:W-:-:S02]  /*0160*/  VIADD R4, R0, 0xffffffe ;  /* 0x0ffffffe00047836 */ /* 0x002fc40000000000 */
[----:B------:R-:W-:-:S04]  /*0170*/  IMAD.MOV R0, RZ, RZ, -R8 ;  /* 0x000000ffff007224 */ /* 0x000fc800078e0a08 */
[----:B------:R0:W1:Y:S02]  /*0180*/  F2I.FTZ.U32.TRUNC.NTZ R5, R4 ;  /* 0x0000000400057305 */ /* 0x000064000021f000 */
[----:B0-----:R-:W-:Y:S01]  /*0190*/  IMAD.MOV.U32 R4, RZ, RZ, RZ ;  /* 0x000000ffff047224 */ /* 0x001fe200078e00ff */
[----:B-1----:R-:W-:-:S05]  /*01a0*/  IADD3 R2, PT, PT, RZ, -R5, RZ ;  /* 0x80000005ff027210 */ /* 0x002fca0007ffe0ff */
[----:B------:R-:W-:Y:S01]  /*01b0*/  IMAD R9, R2, R7, RZ ;  /* 0x0000000702097224 */ /* 0x000fe200078e02ff */
[----:B------:R-:W-:-:S03]  /*01c0*/  IABS R2, R3 ;  /* 0x0000000300027213 */ /* 0x000fc60000000000 */
[----:B------:R-:W-:-:S06]  /*01d0*/  IMAD.HI.U32 R5, R5, R9, R4 ;  /* 0x0000000905057227 */ /* 0x000fcc00078e0004 */
[----:B------:R-:W-:-:S04]  /*01e0*/  IMAD.HI.U32 R5, R5, R2, RZ ;  /* 0x0000000205057227 */ /* 0x000fc800078e00ff */
[----:B------:R-:W-:-:S05]  /*01f0*/  IMAD R2, R5, R0, R2 ;  /* 0x0000000005027224 */ /* 0x000fca00078e0202 */
[----:B------:R-:W-:-:S13]  /*0200*/  ISETP.GT.U32.AND P0, PT, R7, R2, PT ;  /* 0x000000020700720c */ /* 0x000fda0003f04070 */
[----:B------:R-:W-:Y:S02]  /*0210*/  @!P0 IADD3 R2, PT, PT, R2, -R7, RZ ;  /* 0x8000000702028210 */ /* 0x000fe40007ffe0ff */
[----:B------:R-:W-:Y:S02]  /*0220*/  ISETP.NE.AND P0, PT, R6, RZ, PT ;  /* 0x000000ff0600720c */ /* 0x000fe40003f05270 */
[----:B------:R-:W-:-:S13]  /*0230*/  ISETP.GT.U32.AND P1, PT, R7, R2, PT ;  /* 0x000000020700720c */ /* 0x000fda0003f24070 */
[----:B------:R-:W-:-:S04]  /*0240*/  @!P1 IMAD.IADD R2, R2, 0x1, -R7 ;  /* 0x0000000102029824 */ /* 0x000fc800078e0a07 */
[----:B------:R-:W-:Y:S01]  /*0250*/  @!P2 IMAD.MOV R2, RZ, RZ, -R2 ;  /* 0x000000ffff02a224 */ /* 0x000fe200078e0a02 */
[----:B------:R-:W-:-:S05]  /*0260*/  @!P0 LOP3.LUT R2, RZ, R6, RZ, 0x33, !PT ;  /* 0x00000006ff028212 */ /* 0x000fca00078e33ff */
[----:B------:R-:W-:Y:S01]  /*0270*/  IMAD R0, R2, UR5, RZ ;  /* 0x0000000502007c24 */ /* 0x000fe2000f8e02ff */
[----:B--2---:R-:W-:Y:S06]  /*0280*/  BRA.U !UP0, `(.L_x_1) ;  /* 0x0000000d08047547 */ /* 0x004fec000b800000 */
[----:B------:R-:W0:Y:S01]  /*0290*/  LDCU UR4, c[0x0][0x3a8] ;  /* 0x00007500ff0477ac */ /* 0x000e220008000800 */
[----:B------:R-:W-:Y:S01]  /*02a0*/  MOV R10, R2 ;  /* 0x00000002000a7202 */ /* 0x000fe20000000f00 */
[----:B------:R-:W-:Y:S02]  /*02b0*/  UISETP.GE.U32.AND UP0, UPT, UR5, 0x4, UPT ;  /* 0x000000040500788c */ /* 0x000fe4000bf06070 */
[----:B------:R-:W-:Y:S01]  /*02c0*/  ULOP3.LUT UR6, UR5, 0x3, URZ, 0xc0, !UPT ;  /* 0x0000000305067892 */ /* 0x000fe2000f8ec0ff */
[----:B0-----:R-:W-:-:S06]  /*02d0*/  IMAD.U32 R7, RZ, RZ, UR4 ;  /* 0x00000004ff077e24 */ /* 0x001fcc000f8e00ff */
[----:B------:R-:W-:Y:S05]  /*02e0*/  BRA.U !UP0, `(.L_x_2) ;  /* 0x0000000108ac7547 */ /* 0x000fea000b800000 */
[----:B------:R-:W0:Y:S01]  /*02f0*/  LDC.64 R4, c[0x0][0x398] ;  /* 0x0000e600ff047b82 */ /* 0x000e220000000a00 */
[----:B------:R-:W-:Y:S01]  /*0300*/  VIADD R12, R0, 0xffffffff ;  /* 0xffffffff000c7836 */ /* 0x000fe20000000000 */
[----:B------:R-:W-:Y:S01]  /*0310*/  SHF.R.S32.HI R14, RZ, 0x1f, R0 ;  /* 0x0000001fff0e7819 */ /* 0x000fe20000011400 */
[----:B------:R-:W-:Y:S01]  /*0320*/  IMAD.MOV.U32 R10, RZ, RZ, R2 ;  /* 0x000000ffff0a7224 */ /* 0x000fe200078e0002 */
[----:B------:R-:W-:Y:S01]  /*0330*/  MOV R11, UR4 ;  /* 0x00000004000b7c02 */ /* 0x000fe20008000f00 */
[----:B------:R-:W1:Y:S01]  /*0340*/  LDCU.64 UR10, c[0x0][0x398] ;  /* 0x00007300ff0a77ac */ /* 0x000e620008000a00 */
[----:B------:R-:W-:Y:S01]  /*0350*/  ULOP3.LUT UR5, UR5, 0x7ffffffc, URZ, 0xc0, !UPT ;  /* 0x7ffffffc05057892 */ /* 0x000fe2000f8ec0ff */
[----:B------:R-:W-:-:S11]  /*0360*/  UMOV UR4, URZ ;  /* 0x000000ff00047c82 */ /* 0x000fd60008000000 */
.L_x_3:
[----:B------:R-:W-:Y:S01]  /*0370*/  SHF.R.S32.HI R13, RZ, 0x1f, R10 ;  /* 0x0000001fff0d7819 */ /* 0x000fe2000001140a */
[----:B--2---:R-:W-:Y:S01]  /*0380*/  IMAD.IADD R7, R12, 0x1, R11 ;  /* 0x000000010c077824 */ /* 0x004fe200078e020b */
[-C--:B------:R-:W-:Y:S01]  /*0390*/  LEA.HI R19, R10, R10.reuse, RZ, 0x1 ;  /* 0x0000000a0a137211 */ /* 0x080fe200078f08ff */
[----:B------:R-:W-:Y:S01]  /*03a0*/  UIADD3 UR4, UPT, UPT, UR4, 0x4, URZ ;  /* 0x0000000404047890 */ /* 0x000fe2000fffe0ff */
[-C--:B------:R-:W-:Y:S01]  /*03b0*/  LEA.HI R8, R13, R10.reuse, RZ, 0x2 ;  /* 0x0000000a0d087211 */ /* 0x080fe200078f10ff */
[----:B0-----:R-:W-:Y:S01]  /*03c0*/  IMAD.WIDE R6, R7, 0x4, R4 ;  /* 0x0000000407067825 */ /* 0x001fe200078e0204 */
[----:B------:R-:W-:Y:S01]  /*03d0*/  LEA.HI R22, R13, R10, RZ, 0x3 ;  /* 0x0000000a0d167211 */ /* 0x000fe200078f18ff */
[----:B------:R-:W-:Y:S01]  /*03e0*/  UISETP.NE.AND UP0, UPT, UR4, UR5, UPT ;  /* 0x000000050400728c */ /* 0x000fe2000bf05270 */
[----:B------:R-:W-:Y:S02]  /*03f0*/  SHF.R.S32.HI R18, RZ, 0x1, R19 ;  /* 0x00000001ff127819 */ /* 0x000fe40000011413 */
[----:B------:R-:W-:-:S02]  /*0400*/  SHF.R.S32.HI R17, RZ, 0x2, R8 ;  /* 0x00000002ff117819 */ /* 0x000fc40000011408 */
[----:B------:R-:W-:Y:S02]  /*0410*/  SHF.R.S32.HI R15, RZ, 0x3, R22 ;  /* 0x00000003ff0f7819 */ /* 0x000fe40000011416 */
[C---:B------:R-:W-:Y:S02]  /*0420*/  LOP3.LUT R21, R19.reuse, 0xfffffffe, RZ, 0xc0, !PT ;  /* 0xfffffffe13157812 */ /* 0x040fe400078ec0ff */
[----:B------:R-:W-:Y:S02]  /*0430*/  LEA.HI R19, R19, R18, RZ, 0x1 ;  /* 0x0000001213137211 */ /* 0x000fe400078f08ff */
[----:B------:R-:W-:Y:S02]  /*0440*/  LEA.HI R20, R8, R17, RZ, 0x1 ;  /* 0x0000001108147211 */ /* 0x000fe400078f08ff */
[----:B------:R-:W-:Y:S02]  /*0450*/  IADD3 R9, P0, PT, R0, R11, RZ ;  /* 0x0000000b00097210 */ /* 0x000fe40007f1e0ff */
[----:B------:R-:W-:-:S02]  /*0460*/  LEA.HI R22, R22, R15, RZ, 0x1 ;  /* 0x0000000f16167211 */ /* 0x000fc400078f08ff */
[----:B------:R-:W-:Y:S02]  /*0470*/  LOP3.LUT R19, R19, 0xfffffffe, RZ, 0xc0, !PT ;  /* 0xfffffffe13137812 */ /* 0x000fe400078ec0ff */
[----:B------:R-:W-:Y:S02]  /*0480*/  LOP3.LUT R20, R20, 0xfffffffe, RZ, 0xc0, !PT ;  /* 0xfffffffe14147812 */ /* 0x000fe400078ec0ff */
[----:B------:R-:W-:Y:S01]  /*0490*/  LEA.HI.X.SX32 R16, R11, R14, 0x1, P0 ;  /* 0x0000000e0b107211 */ /* 0x000fe200000f0eff */
[----:B------:R-:W-:Y:S01]  /*04a0*/  IMAD.IADD R19, R18, 0x1, -R19 ;  /* 0x0000000112137824 */ /* 0x000fe200078e0a13 */
[----:B-1----:R-:W-:Y:S01]  /*04b0*/  LEA R8, P0, R9, UR10, 0x2 ;  /* 0x0000000a09087c11 */ /* 0x002fe2000f8010ff */
[----:B------:R-:W-:Y:S01]  /*04c0*/  IMAD.IADD R17, R17, 0x1, -R20 ;  /* 0x0000000111117824 */ /* 0x000fe200078e0a14 */
[----:B------:R-:W-:Y:S01]  /*04d0*/  LOP3.LUT R22, R22, 0xfffffffe, RZ, 0xc0, !PT ;  /* 0xfffffffe16167812 */ /* 0x000fe200078ec0ff */
[----:B------:R-:W-:Y:S01]  /*04e0*/  VIADD R11, R11, 0xfffffffc ;  /* 0xfffffffc0b0b7836 */ /* 0x000fe20000000000 */
[----:B------:R-:W-:Y:S01]  /*04f0*/  IADD3 R21, PT, PT, -R21, R10, RZ ;  /* 0x0000000a15157210 */ /* 0x000fe20007ffe1ff */
[----:B------:R2:W-:Y:S01]  /*0500*/  STG.E desc[UR8][R6.64+-0x4], R19 ;  /* 0xfffffc1306007986 */ /* 0x0005e2000c101908 */
[----:B------:R-:W-:-:S02]  /*0510*/  LEA.HI.X R9, R9, UR11, R16, 0x2, P0 ;  /* 0x0000000b09097c11 */ /* 0x000fc400080f1410 */
[----:B------:R-:W-:Y:S01]  /*0520*/  IADD3 R15, PT, PT, R15, -R22, RZ ;  /* 0x800000160f0f7210 */ /* 0x000fe20007ffe0ff */
[----:B------:R2:W-:Y:S01]  /*0530*/  STG.E desc[UR8][R6.64], R21 ;  /* 0x0000001506007986 */ /* 0x0005e2000c101908 */
[----:B------:R-:W-:-:S03]  /*0540*/  LEA.HI R10, R13, R10, RZ, 0x4 ;  /* 0x0000000a0d0a7211 */ /* 0x000fc600078f20ff */
[----:B------:R2:W-:Y:S01]  /*0550*/  STG.E desc[UR8][R6.64+-0x8], R17 ;  /* 0xfffff81106007986 */ /* 0x0005e2000c101908 */
[----:B------:R-:W-:-:S03]  /*0560*/  SHF.R.S32.HI R10, RZ, 0x4, R10 ;  /* 0x00000004ff0a7819 */ /* 0x000fc6000001140a */
[----:B------:R2:W-:Y:S01]  /*0570*/  STG.E desc[UR8][R8.64+-0x10], R15 ;  /* 0xfffff00f08007986 */ /* 0x0005e2000c101908 */
[----:B------:R-:W-:Y:S05]  /*0580*/  BRA.U UP0, `(.L_x_3) ;  /* 0xfffffffd00787547 */ /* 0x000fea000b83ffff */
[----:B--2---:R-:W-:-:S07]  /*0590*/  IMAD.MOV.U32 R7, RZ, RZ, R11 ;  /* 0x000000ffff077224 */ /* 0x004fce00078e000b */
.L_x_2:
[----:B------:R-:W-:-:S09]  /*05a0*/  UISETP.NE.AND UP0, UPT, UR6, URZ, UPT ;  /* 0x000000ff0600728c */ /* 0x000fd2000bf05270 */
[----:B------:R-:W-:Y:S05]  /*05b0*/  BRA.U !UP0, `(.L_x_4) ;  /* 0x00000001088c7547 */ /* 0x000fea000b800000 */
[----:B------:R-:W0:Y:S01]  /*05c0*/  LDCU UR4, c[0x0][0x3a8] ;  /* 0x00007500ff0477ac */ /* 0x000e220008000800 */
[----:B------:R-:W-:Y:S02]  /*05d0*/  UISETP.NE.AND UP0, UPT, UR6, 0x1, UPT ;  /* 0x000000010600788c */ /* 0x000fe4000bf05270 */
[----:B0-----:R-:W-:-:S04]  /*05e0*/  ULOP3.LUT UR4, UR4, 0x1, URZ, 0xc0, !UPT ;  /* 0x0000000104047892 */ /* 0x001fc8000f8ec0ff */
[----:B------:R-:W-:-:S03]  /*05f0*/  UISETP.NE.U32.AND UP1, UPT, UR4, 0x1, UPT ;  /* 0x000000010400788c */ /* 0x000fc6000bf25070 */
[----:B------:R-:W-:Y:S08]  /*0600*/  BRA.U !UP0, `(.L_x_5) ;  /* 0x00000001084c7547 */ /* 0x000ff0000b800000 */
[----:B------:R-:W0:Y:S01]  /*0610*/  LDCU.64 UR4, c[0x0][0x398] ;  /* 0x00007300ff0477ac */ /* 0x000e220008000a00 */
[----:B------:R-:W-:Y:S02]  /*0620*/  LEA.HI R5, R10, R10, RZ, 0x1 ;  /* 0x0000000a0a057211 */ /* 0x000fe400078f08ff */
[----:B------:R-:W-:Y:S02]  /*0630*/  SHF.R.S32.HI R4, RZ, 0x1f, R0 ;  /* 0x0000001fff047819 */ /* 0x000fe40000011400 */
[----:B------:R-:W-:Y:S02]  /*0640*/  SHF.R.S32.HI R6, RZ, 0x1, R5 ;  /* 0x00000001ff067819 */ /* 0x000fe40000011405 */
[----:B------:R-:W-:Y:S02]  /*0650*/  IADD3 R12, P0, PT, R0, R7, RZ ;  /* 0x00000007000c7210 */ /* 0x000fe40007f1e0ff */
[----:B------:R-:W-:Y:S02]  /*0660*/  LEA.HI R8, R5, R6, RZ, 0x1 ;  /* 0x0000000605087211 */ /* 0x000fe400078f08ff */
[C---:B------:R-:W-:Y:S01]  /*0670*/  LEA.HI.X.SX32 R13, R7.reuse, R4, 0x1, P0 ;  /* 0x00000004070d7211 */ /* 0x040fe200000f0eff */
[----:B------:R-:W-:Y:S01]  /*0680*/  VIADD R7, R7, 0xfffffffe ;  /* 0xfffffffe07077836 */ /* 0x000fe20000000000 */
[----:B------:R-:W-:-:S02]  /*0690*/  LOP3.LUT R11, R8, 0xfffffffe, RZ, 0xc0, !PT ;  /* 0xfffffffe080b7812 */ /* 0x000fc400078ec0ff */
[----:B------:R-:W-:Y:S02]  /*06a0*/  LOP3.LUT R9, R5, 0xfffffffe, RZ, 0xc0, !PT ;  /* 0xfffffffe05097812 */ /* 0x000fe400078ec0ff */
[----:B0-----:R-:W-:Y:S01]  /*06b0*/  LEA R4, P0, R12, UR4, 0x2 ;  /* 0x000000040c047c11 */ /* 0x001fe2000f8010ff */
[----:B------:R-:W-:Y:S01]  /*06c0*/  IMAD.IADD R11, R6, 0x1, -R11 ;  /* 0x00000001060b7824 */ /* 0x000fe200078e0a0b */
[----:B------:R-:W-:Y:S02]  /*06d0*/  IADD3 R9, PT, PT, R10, -R9, RZ ;  /* 0x800000090a097210 */ /* 0x000fe40007ffe0ff */
[----:B------:R-:W-:Y:S02]  /*06e0*/  LEA.HI.X R5, R12, UR5, R13, 0x2, P0 ;  /* 0x000000050c057c11 */ /* 0x000fe400080f140d */
[----:B------:R-:W-:-:S03]  /*06f0*/  SHF.R.S32.HI R13, RZ, 0x1f, R10 ;  /* 0x0000001fff0d7819 */ /* 0x000fc6000001140a */
[----:B------:R0:W-:Y:S01]  /*0700*/  STG.E desc[UR8][R4.64+-0x4], R9 ;  /* 0xfffffc0904007986 */ /* 0x0001e2000c101908 */
[----:B------:R-:W-:-:S03]  /*0710*/  LEA.HI R13, R13, R10, RZ, 0x2 ;  /* 0x0000000a0d0d7211 */ /* 0x000fc600078f10ff */
[----:B------:R0:W-:Y:S01]  /*0720*/  STG.E desc[UR8][R4.64+-0x8], R11 ;  /* 0xfffff80b04007986 */ /* 0x0001e2000c101908 */
[----:B------:R-:W-:-:S07]  /*0730*/  SHF.R.S32.HI R10, RZ, 0x2, R13 ;  /* 0x00000002ff0a7819 */ /* 0x000fce000001140d */
.L_x_5:
[----:B------:R-:W-:Y:S05]  /*0740*/  BRA.U UP1, `(.L_x_4) ;  /* 0x0000000101287547 */ /* 0x000fea000b800000 */
[----:B------:R-:W1:Y:S01]  /*0750*/  LDCU.64 UR4, c[0x0][0x398] ;  /* 0x00007300ff0477ac */ /* 0x000e620008000a00 */
[----:B0-----:R-:W-:Y:S02]  /*0760*/  SHF.R.S32.HI R4, RZ, 0x1f, R0 ;  /* 0x0000001fff047819 */ /* 0x001fe40000011400 */
[----:B------:R-:W-:Y:S02]  /*0770*/  IADD3 R6, P0, PT, R0, R7, RZ ;  /* 0x0000000700067210 */ /* 0x000fe40007f1e0ff */
[----:B------:R-:W-:Y:S02]  /*0780*/  LEA.HI R5, R10, R10, RZ, 0x1 ;  /* 0x0000000a0a057211 */ /* 0x000fe400078f08ff */
[----:B------:R-:W-:Y:S02]  /*0790*/  LEA.HI.X.SX32 R9, R7, R4, 0x1, P0 ;  /* 0x0000000407097211 */ /* 0x000fe400000f0eff */
[----:B------:R-:W-:-:S04]  /*07a0*/  LOP3.LUT R7, R5, 0xfffffffe, RZ, 0xc0, !PT ;  /* 0xfffffffe05077812 */ /* 0x000fc800078ec0ff */
[----:B------:R-:W-:Y:S02]  /*07b0*/  IADD3 R7, PT, PT, -R7, R10, RZ ;  /* 0x0000000a07077210 */ /* 0x000fe40007ffe1ff */
[----:B-1----:R-:W-:-:S04]  /*07c0*/  LEA R4, P0, R6, UR4, 0x2 ;  /* 0x0000000406047c11 */ /* 0x002fc8000f8010ff */
[----:B------:R-:W-:-:S05]  /*07d0*/  LEA.HI.X R5, R6, UR5, R9, 0x2, P0 ;  /* 0x0000000506057c11 */ /* 0x000fca00080f1409 */
[----:B------:R1:W-:Y:S04]  /*07e0*/  STG.E desc[UR8][R4.64+-0x4], R7 ;  /* 0xfffffc0704007986 */ /* 0x0003e8000c101908 */
.L_x_4:
[----:B------:R-:W2:Y:S01]  /*07f0*/  LDCU UR5, c[0x0][0x3a8] ;  /* 0x00007500ff0577ac */ /* 0x000ea20008000800 */
[----:B------:R-:W-:Y:S01]  /*0800*/  UMOV UR4, URZ ;  /* 0x000000ff00047c82 */ /* 0x000fe20008000000 */
[----:B--2---:R-:W-:Y:S02]  /*0810*/  UISETP.GE.U32.AND UP1, UPT, UR5, 0x10, UPT ;  /* 0x000000100500788c */ /* 0x004fe4000bf26070 */
[----:B------:R-:W-:-:S04]  /*0820*/  ULOP3.LUT UR7, UR5, 0xf, URZ, 0xc0, !UPT ;  /* 0x0000000f05077892 */ /* 0x000fc8000f8ec0ff */
[----:B------:R-:W-:-:S03]  /*0830*/  UISETP.NE.AND UP0, UPT, UR7, URZ, UPT ;  /* 0x000000ff0700728c */ /* 0x000fc6000bf05270 */
[----:B------:R-:W-:Y:S08]  /*0840*/  BRA.U !UP1, `(.L_x_6) ;  /* 0x0000000109a87547 */ /* 0x000ff0000b800000 */
[----:B------:R-:W-:-:S03]  /*0850*/  ULOP3.LUT UR4, UR5, 0x7ffffff0, URZ, 0xc0, !UPT ;  /* 0x7ffffff005047892 */ /* 0x000fc6000f8ec0ff */
[----:B------:R-:W-:-:S09]  /*0860*/  UMOV UR5, URZ ;  /* 0x000000ff00057c82 */ /* 0x000fd20008000000 */
.L_x_7:
[----:B01----:R-:W0:Y:S01]  /*0870*/  LDC.64 R4, c[0x0][0x398] ;  /* 0x0000e600ff047b82 */ /* 0x003e220000000a00 */
[----:B----4-:R-:W-:-:S07]  /*0880*/  VIADD R9, R0, UR5 ;  /* 0x0000000500097c36 */ /* 0x010fce0008000000 */
[----:B------:R-:W1:Y:S01]  /*0890*/  LDC.64 R6, c[0x0][0x3a0] ;  /* 0x0000e800ff067b82 */ /* 0x000e620000000a00 */
[----:B0-----:R-:W-:-:S05]  /*08a0*/  IMAD.WIDE R4, R9, 0x4, R4 ;  /* 0x0000000409047825 */ /* 0x001fca00078e0204 */
[----:B------:R-:W2:Y:S01]  /*08b0*/  LDG.E R11, desc[UR8][R4.64] ;  /* 0x00000008040b7981 */ /* 0x000ea2000c1e1900 */
[----:B-1----:R-:W-:-:S05]  /*08c0*/  IMAD.WIDE R6, R9, 0x4, R6 ;  /* 0x0000000409067825 */ /* 0x002fca00078e0206 */
[----:B--2---:R0:W-:Y:S04]  /*08d0*/  STG.E desc[UR8][R6.64], R11 ;  /* 0x0000000b06007986 */ /* 0x0041e8000c101908 */
[----:B------:R-:W2:Y:S04]  /*08e0*/  LDG.E R9, desc[UR8][R4.64+0x4] ;  /* 0x0000040804097981 */ /* 0x000ea8000c1e1900 */
[----:B--2---:R1:W-:Y:S04]  /*08f0*/  STG.E desc[UR8][R6.64+0x4], R9 ;  /* 0x0000040906007986 */ /* 0x0043e8000c101908 */
[----:B------:R-:W2:Y:S04]  /*0900*/  LDG.E R13, desc[UR8][R4.64+0x8] ;  /* 0x00000808040d7981 */ /* 0x000ea8000c1e1900 */
[----:B--2---:R2:W-:Y:S04]  /*0910*/  STG.E desc[UR8][R6.64+0x8], R13 ;  /* 0x0000080d06007986 */ /* 0x0045e8000c101908 */
[----:B------:R-:W3:Y:S04]  /*0920*/  LDG.E R15, desc[UR8][R4.64+0xc] ;  /* 0x00000c08040f7981 */ /* 0x000ee8000c1e1900 */
[----:B---3--:R3:W-:Y:S04]  /*0930*/  STG.E desc[UR8][R6.64+0xc], R15 ;  /* 0x00000c0f06007986 */ /* 0x0087e8000c101908 */
[----:B------:R-:W4:Y:S04]  /*0940*/  LDG.E R17, desc[UR8][R4.64+0x10] ;  /* 0x0000100804117981 */ /* 0x000f28000c1e1900 */
[----:B----4-:R4:W-:Y:S04]  /*0950*/  STG.E desc[UR8][R6.64+0x10], R17 ;  /* 0x0000101106007986 */ /* 0x0109e8000c101908 */
[----:B------:R-:W5:Y:S04]  /*0960*/  LDG.E R19, desc[UR8][R4.64+0x14] ;  /* 0x0000140804137981 */ /* 0x000f68000c1e1900 */
[----:B-----5:R5:W-:Y:S04]  /*0970*/  STG.E desc[UR8][R6.64+0x14], R19 ;  /* 0x0000141306007986 */ /* 0x020be8000c101908 */
[----:B0-----:R-:W2:Y:S04]  /*0980*/  LDG.E R11, desc[UR8][R4.64+0x18] ;  /* 0x00001808040b7981 */ /* 0x001ea8000c1e1900 */
[----:B--2---:R0:W-:Y:S04]  /*0990*/  STG.E desc[UR8][R6.64+0x18], R11 ;  /* 0x0000180b06007986 */ /* 0x0041e8000c101908 */
[----:B-1----:R-:W2:Y:S04]  /*09a0*/  LDG.E R9, desc[UR8][R4.64+0x1c] ;  /* 0x00001c0804097981 */ /* 0x002ea8000c1e1900 */
[----:B--2---:R1:W-:Y:S04]  /*09b0*/  STG.E desc[UR8][R6.64+0x1c], R9 ;  /* 0x00001c0906007986 */ /* 0x0043e8000c101908 */
[----:B------:R-:W2:Y:S04]  /*09c0*/  LDG.E R13, desc[UR8][R4.64+0x20] ;  /* 0x00002008040d7981 */ /* 0x000ea8000c1e1900 */
[----:B--2---:R2:W-:Y:S04]  /*09d0*/  STG.E desc[UR8][R6.64+0x20], R13 ;  /* 0x0000200d06007986 */ /* 0x0045e8000c101908 */
[----:B---3--:R-:W3:Y:S04]  /*09e0*/  LDG.E R15, desc[UR8][R4.64+0x24] ;  /* 0x00002408040f7981 */ /* 0x008ee8000c1e1900 */
[----:B---3--:R3:W-:Y:S04]  /*09f0*/  STG.E desc[UR8][R6.64+0x24], R15 ;  /* 0x0000240f06007986 */ /* 0x0087e8000c101908 */
[----:B----4-:R-:W4:Y:S04]  /*0a00*/  LDG.E R17, desc[UR8][R4.64+0x28] ;  /* 0x0000280804117981 */ /* 0x010f28000c1e1900 */
[----:B----4-:R4:W-:Y:S04]  /*0a10*/  STG.E desc[UR8][R6.64+0x28], R17 ;  /* 0x0000281106007986 */ /* 0x0109e8000c101908 */
[----:B-----5:R-:W5:Y:S04]  /*0a20*/  LDG.E R19, desc[UR8][R4.64+0x2c] ;  /* 0x00002c0804137981 */ /* 0x020f68000c1e1900 */
[----:B-----5:R4:W-:Y:S04]  /*0a30*/  STG.E desc[UR8][R6.64+0x2c], R19 ;  /* 0x00002c1306007986 */ /* 0x0209e8000c101908 */
[----:B0-----:R-:W5:Y:S04]  /*0a40*/  LDG.E R11, desc[UR8][R4.64+0x30] ;  /* 0x00003008040b7981 */ /* 0x001f68000c1e1900 */
[----:B-----5:R4:W-:Y:S04]  /*0a50*/  STG.E desc[UR8][R6.64+0x30], R11 ;  /* 0x0000300b06007986 */ /* 0x0209e8000c101908 */
[----:B-1----:R-:W5:Y:S04]  /*0a60*/  LDG.E R9, desc[UR8][R4.64+0x34] ;  /* 0x0000340804097981 */ /* 0x002f68000c1e1900 */
[----:B-----5:R4:W-:Y:S04]  /*0a70*/  STG.E desc[UR8][R6.64+0x34], R9 ;  /* 0x0000340906007986 */ /* 0x0209e8000c101908 */
[----:B--2---:R-:W2:Y:S04]  /*0a80*/  LDG.E R13, desc[UR8][R4.64+0x38] ;  /* 0x00003808040d7981 */ /* 0x004ea8000c1e1900 */
[----:B--2---:R4:W-:Y:S04]  /*0a90*/  STG.E desc[UR8][R6.64+0x38], R13 ;  /* 0x0000380d06007986 */ /* 0x0049e8000c101908 */
[----:B---3--:R-:W2:Y:S01]  /*0aa0*/  LDG.E R15, desc[UR8][R4.64+0x3c] ;  /* 0x00003c08040f7981 */ /* 0x008ea2000c1e1900 */
[----:B------:R-:W-:-:S04]  /*0ab0*/  UIADD3 UR5, UPT, UPT, UR5, 0x10, URZ ;  /* 0x0000001005057890 */ /* 0x000fc8000fffe0ff */
[----:B------:R-:W-:Y:S01]  /*0ac0*/  UISETP.NE.AND UP1, UPT, UR5, UR4, UPT ;  /* 0x000000040500728c */ /* 0x000fe2000bf25270 */
[----:B--2---:R4:W-:Y:S08]  /*0ad0*/  STG.E desc[UR8][R6.64+0x3c], R15 ;  /* 0x00003c0f06007986 */ /* 0x0049f0000c101908 */
[----:B------:R-:W-:Y:S05]  /*0ae0*/  BRA.U UP1, `(.L_x_7) ;  /* 0xfffffffd01607547 */ /* 0x000fea000b83ffff */
.L_x_6:
[----:B------:R-:W-:Y:S05]  /*0af0*/  BRA.U !UP0, `(.L_x_1) ;  /* 0x0000000108e87547 */ /* 0x000fea000b800000 */
[----:B------:R-:W2:Y:S01]  /*0b00*/  LDCU UR5, c[0x0][0x3a8] ;  /* 0x00007500ff0577ac */ /* 0x000ea20008000800 */
[----:B------:R-:W-:Y:S02]  /*0b10*/  UISETP.GE.U32.AND UP0, UPT, UR7, 0x8, UPT ;  /* 0x000000080700788c */ /* 0x000fe4000bf06070 */
[----:B--2---:R-:W-:-:S04]  /*0b20*/  ULOP3.LUT UR5, UR5, 0x7, URZ, 0xc0, !UPT ;  /* 0x0000000705057892 */ /* 0x004fc8000f8ec0ff */
[----:B------:R-:W-:-:S03]  /*0b30*/  UISETP.NE.AND UP1, UPT, UR5, URZ, UPT ;  /* 0x000000ff0500728c */ /* 0x000fc6000bf25270 */
[----:B------:R-:W-:Y:S08]  /*0b40*/  BRA.U !UP0, `(.L_x_8) ;  /* 0x0000000108587547 */ /* 0x000ff0000b800000 */
        /* <DEDUP_REMOVED lines=13> */
[----:B------:R-:W3:Y:S04]  /*0c20*/  LDG.E R17, desc[UR8][R4.64+0x10] ;  /* 0x0000100804117981 */ /* 0x000ee8000c1e1900 */
[----:B---3--:R2:W-:Y:S04]  /*0c30*/  STG.E desc[UR8][R6.64+0x10], R17 ;  /* 0x0000101106007986 */ /* 0x0085e8000c101908 */
[----:B------:R-:W3:Y:S04]  /*0c40*/  LDG.E R19, desc[UR8][R4.64+0x14] ;  /* 0x0000140804137981 */ /* 0x000ee8000c1e1900 */
[----:B---3--:R2:W-:Y:S04]  /*0c50*/  STG.E desc[UR8][R6.64+0x14], R19 ;  /* 0x0000141306007986 */ /* 0x0085e8000c101908 */
[----:B0-----:R-:W3:Y:S04]  /*0c60*/  LDG.E R11, desc[UR8][R4.64+0x18] ;  /* 0x00001808040b7981 */ /* 0x001ee8000c1e1900 */
[----:B---3--:R2:W-:Y:S04]  /*0c70*/  STG.E desc[UR8][R6.64+0x18], R11 ;  /* 0x0000180b06007986 */ /* 0x0085e8000c101908 */
[----:B-1----:R-:W3:Y:S01]  /*0c80*/  LDG.E R9, desc[UR8][R4.64+0x1c] ;  /* 0x00001c0804097981 */ /* 0x002ee2000c1e1900 */
[----:B------:R-:W-:-:S03]  /*0c90*/  UIADD3 UR4, UPT, UPT, UR4, 0x8, URZ ;  /* 0x0000000804047890 */ /* 0x000fc6000fffe0ff */
[----:B---3--:R2:W-:Y:S09]  /*0ca0*/  STG.E desc[UR8][R6.64+0x1c], R9 ;  /* 0x00001c0906007986 */ /* 0x0085f2000c101908 */
.L_x_8:
[----:B------:R-:W-:Y:S05]  /*0cb0*/  BRA.U !UP1, `(.L_x_1) ;  /* 0x0000000109787547 */ /* 0x000fea000b800000 */
[----:B------:R-:W-:Y:S02]  /*0cc0*/  UISETP.GE.U32.AND UP0, UPT, UR5, 0x4, UPT ;  /* 0x000000040500788c */ /* 0x000fe4000bf06070 */
[----:B------:R-:W-:-:S07]  /*0cd0*/  UISETP.NE.AND UP1, UPT, UR6, URZ, UPT ;  /* 0x000000ff0600728c */ /* 0x000fce000bf25270 */
[----:B------:R-:W-:Y:S05]  /*0ce0*/  BRA.U !UP0, `(.L_x_9) ;  /* 0x0000000108387547 */ /* 0x000fea000b800000 */
[----:B01----:R-:W0:Y:S01]  /*0cf0*/  LDC.64 R4, c[0x0][0x398] ;  /* 0x0000e600ff047b82 */ /* 0x003e220000000a00 */
[----:B--2-4-:R-:W-:-:S07]  /*0d00*/  IADD3 R11, PT, PT, R0, UR4, RZ ;  /* 0x00000004000b7c10 */ /* 0x014fce000fffe0ff */
        /* <DEDUP_REMOVED lines=9> */
[----:B------:R-:W2:Y:S01]  /*0da0*/  LDG.E R15, desc[UR8][R4.64+0xc] ;  /* 0x00000c08040f7981 */ /* 0x000ea2000c1e1900 */
[----:B------:R-:W-:-:S03]  /*0db0*/  UIADD3 UR4, UPT, UPT, UR4, 0x4, URZ ;  /* 0x0000000404047890 */ /* 0x000fc6000fffe0ff */
[----:B--2---:R3:W-:Y:S09]  /*0dc0*/  STG.E desc[UR8][R6.64+0xc], R15 ;  /* 0x00000c0f06007986 */ /* 0x0047f2000c101908 */
.L_x_9:
[----:B------:R-:W-:Y:S05]  /*0dd0*/  BRA.U !UP1, `(.L_x_1) ;  /* 0x0000000109307547 */ /* 0x000fea000b800000 */
[----:B0-234-:R-:W0:Y:S01]  /*0de0*/  LDC.64 R10, c[0x0][0x3a0] ;  /* 0x0000e800ff0a7b82 */ /* 0x01de220000000a00 */
[----:B------:R-:W-:-:S07]  /*0df0*/  UMOV UR5, URZ ;  /* 0x000000ff00057c82 */ /* 0x000fce0008000000 */
[----:B------:R-:W2:Y:S02]  /*0e00*/  LDC.64 R8, c[0x0][0x398] ;  /* 0x0000e600ff087b82 */ /* 0x000ea40000000a00 */
.L_x_10:
[----:B01----:R-:W-:-:S04]  /*0e10*/  VIADD R7, R0, UR4 ;  /* 0x0000000400077c36 */ /* 0x003fc80008000000 */
[----:B--2---:R-:W-:-:S06]  /*0e20*/  IMAD.WIDE R4, R7, 0x4, R8 ;  /* 0x0000000407047825 */ /* 0x004fcc00078e0208 */
[----:B------:R-:W2:Y:S01]  /*0e30*/  LDG.E R5, desc[UR8][R4.64] ;  /* 0x0000000804057981 */ /* 0x000ea2000c1e1900 */
[----:B0-----:R-:W-:Y:S01]  /*0e40*/  IMAD.WIDE R6, R7, 0x4, R10 ;  /* 0x0000000407067825 */ /* 0x001fe200078e020a */
[----:B------:R-:W-:Y:S02]  /*0e50*/  UIADD3 UR5, UPT, UPT, UR5, 0x1, URZ ;  /* 0x0000000105057890 */ /* 0x000fe4000fffe0ff */
[----:B------:R-:W-:Y:S02]  /*0e60*/  UIADD3 UR4, UPT, UPT, UR4, 0x1, URZ ;  /* 0x0000000104047890 */ /* 0x000fe4000fffe0ff */
[----:B------:R-:W-:Y:S01]  /*0e70*/  UISETP.NE.AND UP0, UPT, UR5, UR6, UPT ;  /* 0x000000060500728c */ /* 0x000fe2000bf05270 */
[----:B--2---:R0:W-:Y:S08]  /*0e80*/  STG.E desc[UR8][R6.64], R5 ;  /* 0x0000000506007986 */ /* 0x0041f0000c101908 */
[----:B------:R-:W-:Y:S05]  /*0e90*/  BRA.U UP0, `(.L_x_10) ;  /* 0xfffffffd00dc7547 */ /* 0x000fea000b83ffff */
.L_x_1:
[----:B01234-:R-:W0:Y:S01]  /*0ea0*/  LDC R7, c[0x0][0x3a8] ;  /* 0x0000ea00ff077b82 */ /* 0x01fe220000000800 */
[----:B------:R-:W1:Y:S01]  /*0eb0*/  LDCU UR6, c[0x0][0x390] ;  /* 0x00007200ff0677ac */ /* 0x000e620008000800 */
[----:B------:R-:W-:-:S06]  /*0ec0*/  UMOV UR4, 0x400 ;  /* 0x0000040000047882 */ /* 0x000fcc0000000000 */
[----:B------:R-:W2:Y:S08]  /*0ed0*/  S2UR UR5, SR_CgaCtaId ;  /* 0x00000000000579c3 */ /* 0x000eb00000008800 */
[----:B------:R-:W3:Y:S01]  /*0ee0*/  LDC.64 R24, c[0x0][0x3a0] ;  /* 0x0000e800ff187b82 */ /* 0x000ee20000000a00 */
[----:B-1----:R-:W-:-:S07]  /*0ef0*/  VIADD R5, R0, UR6 ;  /* 0x0000000600057c36 */ /* 0x002fce0008000000 */
[----:B------:R-:W1:Y:S01]  /*0f00*/  LDC.64 R22, c[0x0][0x398] ;  /* 0x0000e600ff167b82 */ /* 0x000e620000000a00 */
[----:B0-----:R-:W-:Y:S01]  /*0f10*/  ISETP.GE.AND P0, PT, R7, 0x1, PT ;  /* 0x000000010700780c */ /* 0x001fe20003f06270 */
[----:B--2---:R-:W-:-:S06]  /*0f20*/  ULEA UR4, UR5, UR4, 0x18 ;  /* 0x0000000405047291 */ /* 0x004fcc000f8ec0ff */
[----:B------:R-:W-:Y:S01]  /*0f30*/  LEA R3, R3, UR4, 0x4 ;  /* 0x0000000403037c11 */ /* 0x000fe2000f8e20ff */
[----:B---3--:R-:W-:-:S04]  /*0f40*/  IMAD.WIDE R24, R5, 0x4, R24 ;  /* 0x0000000405187825 */ /* 0x008fc800078e0218 */
[----:B-1----:R-:W-:Y:S01]  /*0f50*/  IMAD.WIDE R22, R5, 0x4, R22 ;  /* 0x0000000405167825 */ /* 0x002fe200078e0216 */
[----:B------:R-:W-:Y:S06]  /*0f60*/  @!P0 BRA `(.L_x_11) ;  /* 0x0000000800f88947 */ /* 0x000fec0003800000 */
[C---:B------:R-:W-:Y:S01]  /*0f70*/  LOP3.LUT R21, R7.reuse, 0x7ffffff0, RZ, 0xc0, !PT ;  /* 0x7ffffff007157812 */ /* 0x040fe200078ec0ff */
[----:B------:R-:W-:Y:S01]  /*0f80*/  IMAD R20, R2, R7, R7 ;  /* 0x0000000702147224 */ /* 0x000fe200078e0207 */
[C---:B------:R-:W-:Y:S02]  /*0f90*/  LOP3.LUT R16, R7.reuse, 0xf, RZ, 0xc0, !PT ;  /* 0x0000000f07107812 */ /* 0x040fe400078ec0ff */
[C---:B------:R-:W-:Y:S01]  /*0fa0*/  LOP3.LUT R17, R7.reuse, 0x7, RZ, 0xc0, !PT ;  /* 0x0000000707117812 */ /* 0x040fe200078ec0ff */
[----:B------:R-:W-:Y:S01]  /*0fb0*/  VIADD R20, R20, 0xffffffff ;  /* 0xffffffff14147836 */ /* 0x000fe20000000000 */
[----:B------:R-:W-:Y:S01]  /*0fc0*/  LOP3.LUT R18, R7, 0x3, RZ, 0xc0, !PT ;  /* 0x0000000307127812 */ /* 0x000fe200078ec0ff */
[----:B------:R-:W-:Y:S01]  /*0fd0*/  HFMA2 R7, -RZ, RZ, 0, 0 ;  /* 0x00000000ff077431 */ /* 0x000fe200000001ff */
[----:B------:R-:W-:Y:S01]  /*0fe0*/  PLOP3.LUT P0, PT, PT, PT, PT, 0x80, 0x8 ;  /* 0x000000000008781c */ /* 0x000fe20003f0f070 */
[----:B------:R-:W-:Y:S01]  /*0ff0*/  IMAD.MOV R21, RZ, RZ, -R21 ;  /* 0x000000ffff157224 */ /* 0x000fe200078e0a15 */
[----:B------:R-:W-:-:S11]  /*1000*/  SHF.R.S32.HI R19, RZ, 0x1f, R0 ;  /* 0x0000001fff137819 */ /* 0x000fd60000011400 */
.L_x_17:
[----:B0-----:R-:W0:Y:S01]  /*1010*/  LDCU UR4, c[0x0][0x3a8] ;  /* 0x00007500ff0477ac */ /* 0x001e220008000800 */
[----:B------:R1:W-:Y:S01]  /*1020*/  STG.E desc[UR8][R24.64], R7 ;  /* 0x0000000718007986 */ /* 0x0003e2000c101908 */
[----:B------:R-:W-:Y:S01]  /*1030*/  PLOP3.LUT P1, PT, P0, PT, PT, 0x80, 0x8 ;  /* 0x000000000008781c */ /* 0x000fe2000072f070 */
[----:B------:R-:W2:Y:S01]  /*1040*/  LDCU UR5, c[0x0][0x3a8] ;  /* 0x00007500ff0577ac */ /* 0x000ea20008000800 */
[----:B------:R-:W-:Y:S02]  /*1050*/  ISETP.NE.AND P2, PT, R16, RZ, PT ;  /* 0x000000ff1000720c */ /* 0x000fe40003f45270 */
[----:B------:R-:W-:Y:S01]  /*1060*/  MOV R5, RZ ;  /* 0x000000ff00057202 */ /* 0x000fe20000000f00 */
[----:B0-----:R-:W-:-:S03]  /*1070*/  UISETP.GE.U32.AND UP0, UPT, UR4, 0x10, UPT ;  /* 0x000000100400788c */ /* 0x001fc6000bf06070 */
[----:B------:R-:W-:Y:S01]  /*1080*/  UMOV UR4, 0x1 ;  /* 0x0000000100047882 */ /* 0x000fe20000000000 */
[----:B--2---:R-:W-:-:S05]  /*1090*/  IMAD.U32 R11, RZ, RZ, UR5 ;  /* 0x00000005ff0b7e24 */ /* 0x004fca000f8e00ff */
[----:B-1----:R-:W-:Y:S05]  /*10a0*/  BRA.U !UP0, `(.L_x_12) ;  /* 0x0000000508047547 */ /* 0x002fea000b800000 */
[----:B------:R-:W-:Y:S01]  /*10b0*/  IMAD.MOV.U32 R5, RZ, RZ, RZ ;  /* 0x000000ffff057224 */ /* 0x000fe200078e00ff */
[----:B------:R-:W-:Y:S01]  /*10c0*/  MOV R9, R20 ;  /* 0x0000001400097202 */ /* 0x000fe20000000f00 */
[----:B------:R-:W-:Y:S01]  /*10d0*/  IMAD.MOV.U32 R8, RZ, RZ, R21 ;  /* 0x000000ffff087224 */ /* 0x000fe200078e0015 */
[----:B------:R-:W0:Y:S01]  /*10e0*/  LDCU.64 UR6, c[0x0][0x3a0] ;  /* 0x00007400ff0677ac */ /* 0x000e220008000a00 */
[----:B------:R-:W-:Y:S01]  /*10f0*/  IMAD.U32 R11, RZ, RZ, UR5 ;  /* 0x00000005ff0b7e24 */ /* 0x000fe2000f8e00ff */
[----:B------:R-:W-:-:S06]  /*1100*/  UMOV UR4, 0x1 ;  /* 0x0000000100047882 */ /* 0x000fcc0000000000 */
.L_x_13:
[----:B------:R-:W1:Y:S02]  /*1110*/  LDC.64 R6, c[0x0][0x3a0] ;  /* 0x0000e800ff067b82 */ /* 0x000e640000000a00 */
[----:B-1----:R-:W-:-:S05]  /*1120*/  IMAD.WIDE R6, R9, 0x4, R6 ;  /* 0x0000000409067825 */ /* 0x002fca00078e0206 */
[----:B------:R-:W2:Y:S04]  /*1130*/  LDG.E R14, desc[UR8][R6.64] ;  /* 0x00000008060e7981 */ /* 0x000ea8000c1e1900 */
[----:B------:R-:W3:Y:S04]  /*1140*/  LDG.E R15, desc[UR8][R6.64+-0x4] ;  /* 0xfffffc08060f7981 */ /* 0x000ee8000c1e1900 */
[----:B------:R-:W4:Y:S04]  /*1150*/  LDG.E R10, desc[UR8][R6.64+-0x8] ;  /* 0xfffff808060a7981 */ /* 0x000f28000c1e1900 */
[----:B------:R-:W5:Y:S04]  /*1160*/  LDG.E R4, desc[UR8][R6.64+-0xc] ;  /* 0xfffff40806047981 */ /* 0x000f68000c1e1900 */
[----:B------:R-:W5:Y:S04]  /*1170*/  LDG.E R12, desc[UR8][R6.64+-0x10] ;  /* 0xfffff008060c7981 */ /* 0x000f68000c1e1900 */
[----:B------:R-:W5:Y:S01]  /*1180*/  LDG.E R13, desc[UR8][R6.64+-0x14] ;  /* 0xffffec08060d7981 */ /* 0x000f62000c1e1900 */
[----:B--2---:R-:W-:-:S03]  /*1190*/  IMAD R14, R14, UR4, R5 ;  /* 0x000000040e0e7c24 */ /* 0x004fc6000f8e0205 */
[----:B------:R-:W2:Y:S01]  /*11a0*/  LDG.E R5, desc[UR8][R6.64+-0x18] ;  /* 0xffffe80806057981 */ /* 0x000ea2000c1e1900 */
[----:B---3--:R-:W-:-:S05]  /*11b0*/  IMAD R15, R15, UR4, RZ ;  /* 0x000000040f0f7c24 */ /* 0x008fca000f8e02ff */
[----:B------:R-:W-:Y:S02]  /*11c0*/  LEA R26, R15, R14, 0x1 ;  /* 0x0000000e0f1a7211 */ /* 0x000fe400078e08ff */
[----:B------:R-:W3:Y:S04]  /*11d0*/  LDG.E R15, desc[UR8][R6.64+-0x1c] ;  /* 0xffffe408060f7981 */ /* 0x000ee8000c1e1900 */
[----:B------:R-:W3:Y:S01]  /*11e0*/  LDG.E R14, desc[UR8][R6.64+-0x20] ;  /* 0xffffe008060e7981 */ /* 0x000ee2000c1e1900 */
[----:B----4-:R-:W-:-:S03]  /*11f0*/  IMAD R27, R10, UR4, RZ ;  /* 0x000000040a1b7c24 */ /* 0x010fc6000f8e02ff */
[----:B------:R-:W4:Y:S01]  /*1200*/  LDG.E R10, desc[UR8][R6.64+-0x24] ;  /* 0xffffdc08060a7981 */ /* 0x000f22000c1e1900 */
[----:B------:R-:W-:Y:S02]  /*1210*/  IMAD R26, R27, 0x4, R26 ;  /* 0x000000041b1a7824 */ /* 0x000fe400078e021a */
[----:B-----5:R-:W-:-:S04]  /*1220*/  IMAD R27, R4, UR4, RZ ;  /* 0x00000004041b7c24 */ /* 0x020fc8000f8e02ff */
[----:B------:R-:W-:Y:S02]  /*1230*/  IMAD R26, R27, 0x8, R26 ;  /* 0x000000081b1a7824 */ /* 0x000fe400078e021a */
[----:B------:R-:W-:Y:S02]  /*1240*/  IMAD R27, R12, UR4, RZ ;  /* 0x000000040c1b7c24 */ /* 0x000fe4000f8e02ff */
[----:B------:R-:W-:Y:S01]  /*1250*/  IMAD R13, R13, UR4, RZ ;  /* 0x000000040d0d7c24 */ /* 0x000fe2000f8e02ff */
[----:B------:R-:W5:Y:S02]  /*1260*/  LDG.E R12, desc[UR8][R6.64+-0x28] ;  /* 0xffffd808060c7981 */ /* 0x000f64000c1e1900 */
[----:B------:R-:W-:Y:S02]  /*1270*/  LEA R26, R27, R26, 0x4 ;  /* 0x0000001a1b1a7211 */ /* 0x000fe400078e20ff */
[----:B------:R-:W5:Y:S03]  /*1280*/  LDG.E R27, desc[UR8][R6.64+-0x38] ;  /* 0xffffc808061b7981 */ /* 0x000f66000c1e1900 */
[----:B------:R-:W-:-:S02]  /*1290*/  IMAD R13, R13, 0x20, R26 ;  /* 0x000000200d0d7824 */ /* 0x000fc400078e021a */
[----:B--2---:R-:W-:-:S04]  /*12a0*/  IMAD R4, R5, UR4, RZ ;  /* 0x0000000405047c24 */ /* 0x004fc8000f8e02ff */
[----:B------:R-:W-:Y:S02]  /*12b0*/  IMAD R4, R4, 0x40, R13 ;  /* 0x0000004004047824 */ /* 0x000fe400078e020d */
[----:B------:R-:W2:Y:S01]  /*12c0*/  LDG.E R13, desc[UR8][R6.64+-0x34] ;  /* 0xffffcc08060d7981 */ /* 0x000ea2000c1e1900 */
[----:B---3--:R-:W-:Y:S02]  /*12d0*/  IMAD R15, R15, UR4, RZ ;  /* 0x000000040f0f7c24 */ /* 0x008fe4000f8e02ff */
[----:B------:R-:W-:-:S03]  /*12e0*/  IMAD R5, R14, UR4, RZ ;  /* 0x000000040e057c24 */ /* 0x000fc6000f8e02ff */
[----:B------:R-:W-:Y:S01]  /*12f0*/  LEA R4, R15, R4, 0x7 ;  /* 0x000000040f047211 */ /* 0x000fe200078e38ff */
[----:B------:R-:W3:Y:S04]  /*1300*/  LDG.E R14, desc[UR8][R6.64+-0x30] ;  /* 0xffffd008060e7981 */ /* 0x000ee8000c1e1900 */
[----:B------:R1:W3:Y:S01]  /*1310*/  LDG.E R15, desc[UR8][R6.64+-0x2c] ;  /* 0xffffd408060f7981 */ /* 0x0002e2000c1e1900 */
[----:B------:R-:W-:Y:S01]  /*1320*/  IMAD R26, R5, 0x100, R4 ;  /* 0x00000100051a7824 */ /* 0x000fe200078e0204 */
[----:B------:R-:W-:-:S04]  /*1330*/  IADD3 R5, P3, PT, R0, R11, RZ ;  /* 0x0000000b00057210 */ /* 0x000fc80007f7e0ff */
[----:B------:R-:W-:Y:S02]  /*1340*/  LEA.HI.X.SX32 R28, R11, R19, 0x1, P3 ;  /* 0x000000130b1c7211 */ /* 0x000fe400018f0eff */
[----:B0-----:R-:W-:-:S04]  /*1350*/  LEA R4, P3, R5, UR6, 0x2 ;  /* 0x0000000605047c11 */ /* 0x001fc8000f8610ff */
[----:B------:R-:W-:-:S05]  /*1360*/  LEA.HI.X R5, R5, UR7, R28, 0x2, P3 ;  /* 0x0000000705057c11 */ /* 0x000fca00098f141c */
[----:B------:R-:W3:Y:S01]  /*1370*/  LDG.E R4, desc[UR8][R4.64+-0x40] ;  /* 0xffffc00804047981 */ /* 0x000ee2000c1e1900 */
[----:B----4-:R-:W-:Y:S02]  /*1380*/  IMAD R29, R10, UR4, RZ ;  /* 0x000000040a1d7c24 */ /* 0x010fe4000f8e02ff */
[----:B-----5:R-:W-:Y:S02]  /*1390*/  IMAD R31, R12, UR4, RZ ;  /* 0x000000040c1f7c24 */ /* 0x020fe4000f8e02ff */
[----:B------:R-:W-:Y:S01]  /*13a0*/  IMAD R26, R29, 0x200, R26 ;  /* 0x000002001d1a7824 */ /* 0x000fe200078e021a */
[----:B------:R-:W-:-:S04]  /*13b0*/  IADD3 R8, PT, PT, R8, 0x10, RZ ;  /* 0x0000001008087810 */ /* 0x000fc80007ffe0ff */
[----:B------:R-:W-:Y:S02]  /*13c0*/  LEA R26, R31, R26, 0xa ;  /* 0x0000001a1f1a7211 */ /* 0x000fe400078e50ff */
[----:B------:R-:W-:Y:S01]  /*13d0*/  ISETP.NE.AND P3, PT, R8, RZ, PT ;  /* 0x000000ff0800720c */ /* 0x000fe20003f65270 */
[----:B-1----:R-:W-:Y:S02]  /*13e0*/  IMAD R6, R27, UR4, RZ ;  /* 0x000000041b067c24 */ /* 0x002fe4000f8e02ff */
[----:B------:R-:W-:Y:S02]  /*13f0*/  VIADD R11, R11, 0xfffffff0 ;  /* 0xfffffff00b0b7836 */ /* 0x000fe40000000000 */
[----:B------:R-:W-:Y:S02]  /*1400*/  VIADD R9, R9, 0xfffffff0 ;  /* 0xfffffff009097836 */ /* 0x000fe40000000000 */
[----:B--2---:R-:W-:Y:S02]  /*1410*/  IMAD R13, R13, UR4, RZ ;  /* 0x000000040d0d7c24 */ /* 0x004fe4000f8e02ff */
[----:B---3--:R-:W-:-:S02]  /*1420*/  IMAD R14, R14, UR4, RZ ;  /* 0x000000040e0e7c24 */ /* 0x008fc4000f8e02ff */
[----:B------:R-:W-:-:S04]  /*1430*/  IMAD R15, R15, UR4, RZ ;  /* 0x000000040f0f7c24 */ /* 0x000fc8000f8e02ff */
[----:B------:R-:W-:-:S04]  /*1440*/  IMAD R15, R15, 0x800, R26 ;  /* 0x000008000f0f7824 */ /* 0x000fc800078e021a */
[----:B------:R-:W-:-:S04]  /*1450*/  IMAD R14, R14, 0x1000, R15 ;  /* 0x000010000e0e7824 */ /* 0x000fc800078e020f */
[----:B------:R-:W-:-:S04]  /*1460*/  IMAD R13, R13, 0x2000, R14 ;  /* 0x000020000d0d7824 */ /* 0x000fc800078e020e */
[----:B------:R-:W-:Y:S02]  /*1470*/  IMAD R6, R6, 0x4000, R13 ;  /* 0x0000400006067824 */ /* 0x000fe400078e020d */
[----:B------:R-:W-:Y:S01]  /*1480*/  IMAD R5, R4, UR4, RZ ;  /* 0x0000000404057c24 */ /* 0x000fe2000f8e02ff */
[----:B------:R-:W-:-:S04]  /*1490*/  USHF.L.U32 UR4, UR4, 0x10, URZ ;  /* 0x0000001004047899 */ /* 0x000fc800080006ff */
[----:B------:R-:W-:Y:S01]  /*14a0*/  LEA R5, R5, R6, 0xf ;  /* 0x0000000605057211 */ /* 0x000fe200078e78ff */
[----:B------:R-:W-:Y:S07]  /*14b0*/  @P3 BRA `(.L_x_13) ;  /* 0xfffffffc00143947 */ /* 0x000fee000383ffff */
.L_x_12:
[----:B------:R-:W-:Y:S05]  /*14c0*/  @!P2 BRA `(.L_x_14) ;  /* 0x00000004003ca947 */ /* 0x000fea0003800000 */
[----:B------:R-:W-:Y:S02]  /*14d0*/  IADD3 R4, PT, PT, R16, -0x1, RZ ;  /* 0xffffffff10047810 */ /* 0x000fe40007ffe0ff */
[----:B------:R-:W-:Y:S02]  /*14e0*/  ISETP.NE.AND P2, PT, R17, RZ, PT ;  /* 0x000000ff1100720c */ /* 0x000fe40003f45270 */
[----:B------:R-:W-:Y:S01]  /*14f0*/  ISETP.GE.U32.AND P3, PT, R4, 0x7, PT ;  /* 0x000000070400780c */ /* 0x000fe20003f66070 */
[----:B------:R-:W-:-:S12]  /*1500*/  VIADD R4, R0, 0xffffffff ;  /* 0xffffffff00047836 */ /* 0x000fd80000000000 */
[----:B------:R-:W-:Y:S05]  /*1510*/  @!P3 BRA `(.L_x_15) ;  /* 0x000000000084b947 */ /* 0x000fea0003800000 */
[----:B------:R-:W0:Y:S01]  /*1520*/  LDC.64 R6, c[0x0][0x3a0] ;  /* 0x0000e800ff067b82 */ /* 0x000e220000000a00 */
[----:B------:R-:W-:Y:S01]  /*1530*/  IMAD.IADD R9, R4, 0x1, R11 ;  /* 0x0000000104097824 */ /* 0x000fe200078e020b */
[----:B------:R-:W1:Y:S03]  /*1540*/  LDCU.64 UR6, c[0x0][0x3a0] ;  /* 0x00007400ff0677ac */ /* 0x000e660008000a00 */
[----:B0-----:R-:W-:-:S05]  /*1550*/  IMAD.WIDE R8, R9, 0x4, R6 ;  /* 0x0000000409087825 */ /* 0x001fca00078e0206 */
[----:B------:R-:W2:Y:S04]  /*1560*/  LDG.E R28, desc[UR8][R8.64] ;  /* 0x00000008081c7981 */ /* 0x000ea8000c1e1900 */
[----:B------:R-:W3:Y:S04]  /*1570*/  LDG.E R26, desc[UR8][R8.64+-0x4] ;  /* 0xfffffc08081a7981 */ /* 0x000ee8000c1e1900 */
[----:B------:R-:W4:Y:S01]  /*1580*/  LDG.E R14, desc[UR8][R8.64+-0x8] ;  /* 0xfffff808080e7981 */ /* 0x000f22000c1e1900 */
[----:B------:R-:W-:-:S03]  /*1590*/  IADD3 R7, P3, PT, R0, R11, RZ ;  /* 0x0000000b00077210 */ /* 0x000fc60007f7e0ff */
[----:B------:R-:W5:Y:S04]  /*15a0*/  LDG.E R13, desc[UR8][R8.64+-0xc] ;  /* 0xfffff408080d7981 */ /* 0x000f68000c1e1900 */
[----:B------:R-:W5:Y:S01]  /*15b0*/  LDG.E R12, desc[UR8][R8.64+-0x10] ;  /* 0xfffff008080c7981 */ /* 0x000f62000c1e1900 */
[----:B------:R-:W-:Y:S02]  /*15c0*/  LEA.HI.X.SX32 R30, R11, R19, 0x1, P3 ;  /* 0x000000130b1e7211 */ /* 0x000fe400018f0eff */
[C---:B-1----:R-:W-:Y:S01]  /*15d0*/  LEA R6, P3, R7.reuse, UR6, 0x2 ;  /* 0x0000000607067c11 */ /* 0x042fe2000f8610ff */
[----:B------:R-:W5:Y:S03]  /*15e0*/  LDG.E R10, desc[UR8][R8.64+-0x14] ;  /* 0xffffec08080a7981 */ /* 0x000f66000c1e1900 */
[----:B------:R-:W-:Y:S01]  /*15f0*/  LEA.HI.X R7, R7, UR7, R30, 0x2, P3 ;  /* 0x0000000707077c11 */ /* 0x000fe200098f141e */
[----:B------:R-:W5:Y:S04]  /*1600*/  LDG.E R15, desc[UR8][R8.64+-0x18] ;  /* 0xffffe808080f7981 */ /* 0x000f68000c1e1900 */
[----:B------:R-:W5:Y:S01]  /*1610*/  LDG.E R6, desc[UR8][R6.64+-0x20] ;  /* 0xffffe00806067981 */ /* 0x000f62000c1e1900 */
[----:B------:R-:W-:-:S02]  /*1620*/  VIADD R11, R11, 0xfffffff8 ;  /* 0xfffffff80b0b7836 */ /* 0x000fc40000000000 */
[----:B--2---:R-:W-:Y:S02]  /*1630*/  IMAD R28, R28, UR4, R5 ;  /* 0x000000041c1c7c24 */ /* 0x004fe4000f8e0205 */
[----:B---3--:R-:W-:Y:S02]  /*1640*/  IMAD R5, R26, UR4, RZ ;  /* 0x000000041a057c24 */ /* 0x008fe4000f8e02ff */
[----:B----4-:R-:W-:-:S03]  /*1650*/  IMAD R14, R14, UR4, RZ ;  /* 0x000000040e0e7c24 */ /* 0x010fc6000f8e02ff */
[----:B------:R-:W-:Y:S01]  /*1660*/  LEA R5, R5, R28, 0x1 ;  /* 0x0000001c05057211 */ /* 0x000fe200078e08ff */
[----:B-----5:R-:W-:-:S04]  /*1670*/  IMAD R26, R13, UR4, RZ ;  /* 0x000000040d1a7c24 */ /* 0x020fc8000f8e02ff */
[----:B------:R-:W-:Y:S02]  /*1680*/  IMAD R5, R14, 0x4, R5 ;  /* 0x000000040e057824 */ /* 0x000fe400078e0205 */
[----:B------:R-:W-:Y:S02]  /*1690*/  IMAD R12, R12, UR4, RZ ;  /* 0x000000040c0c7c24 */ /* 0x000fe4000f8e02ff */
[----:B------:R-:W-:Y:S02]  /*16a0*/  IMAD R5, R26, 0x8, R5 ;  /* 0x000000081a057824 */ /* 0x000fe400078e0205 */
[----:B------:R-:W-:-:S03]  /*16b0*/  IMAD R10, R10, UR4, RZ ;  /* 0x000000040a0a7c24 */ /* 0x000fc6000f8e02ff */
[----:B------:R-:W-:Y:S01]  /*16c0*/  LEA R5, R12, R5, 0x4 ;  /* 0x000000050c057211 */ /* 0x000fe200078e20ff */
[----:B------:R-:W-:-:S04]  /*16d0*/  IMAD R8, R15, UR4, RZ ;  /* 0x000000040f087c24 */ /* 0x000fc8000f8e02ff */
[----:B------:R-:W-:Y:S02]  /*16e0*/  IMAD R5, R10, 0x20, R5 ;  /* 0x000000200a057824 */ /* 0x000fe400078e0205 */
[----:B------:R-:W-:Y:S01]  /*16f0*/  IMAD R6, R6, UR4, RZ ;  /* 0x0000000406067c24 */ /* 0x000fe2000f8e02ff */
[----:B------:R-:W-:Y:S02]  /*1700*/  USHF.L.U32 UR4, UR4, 0x8, URZ ;  /* 0x0000000804047899 */ /* 0x000fe400080006ff */
[----:B------:R-:W-:-:S05]  /*1710*/  LEA R5, R8, R5, 0x6 ;  /* 0x0000000508057211 */ /* 0x000fca00078e30ff */
[----:B------:R-:W-:-:S07]  /*1720*/  IMAD R5, R6, 0x80, R5 ;  /* 0x0000008006057824 */ /* 0x000fce00078e0205 */
.L_x_15:
[----:B------:R-:W-:Y:S05]  /*1730*/  @!P2 BRA `(.L_x_14) ;  /* 0x0000000000a0a947 */ /* 0x000fea0003800000 */
[----:B------:R-:W-:Y:S01]  /*1740*/  VIADD R6, R17, 0xffffffff ;  /* 0xffffffff11067836 */ /* 0x000fe20000000000 */
[----:B------:R-:W-:-:S04]  /*1750*/  ISETP.NE.AND P2, PT, R18, RZ, PT ;  /* 0x000000ff1200720c */ /* 0x000fc80003f45270 */
[----:B------:R-:W-:-:S13]  /*1760*/  ISETP.GE.U32.AND P3, PT, R6, 0x3, PT ;  /* 0x000000030600780c */ /* 0x000fda0003f66070 */
[----:B------:R-:W-:Y:S05]  /*1770*/  @!P3 BRA `(.L_x_16) ;  /* 0x000000000054b947 */ /* 0x000fea0003800000 */
[----:B------:R-:W0:Y:S01]  /*1780*/  LDC.64 R6, c[0x0][0x3a0] ;  /* 0x0000e800ff067b82 */ /* 0x000e220000000a00 */
[----:B------:R-:W1:Y:S01]  /*1790*/  LDCU.64 UR6, c[0x0][0x3a0] ;  /* 0x00007400ff0677ac */ /* 0x000e620008000a00 */
[-C--:B------:R-:W-:Y:S02]  /*17a0*/  IADD3 R9, PT, PT, R4, R11.reuse, RZ ;  /* 0x0000000b04097210 */ /* 0x080fe40007ffe0ff */
[----:B------:R-:W-:-:S04]  /*17b0*/  IADD3 R13, P3, PT, R0, R11, RZ ;  /* 0x0000000b000d7210 */ /* 0x000fc80007f7e0ff */
[----:B------:R-:W-:Y:S02]  /*17c0*/  LEA.HI.X.SX32 R14, R11, R19, 0x1, P3 ;  /* 0x000000130b0e7211 */ /* 0x000fe400018f0eff */
[----:B-1----:R-:W-:Y:S01]  /*17d0*/  LEA R8, P3, R13, UR6, 0x2 ;  /* 0x000000060d087c11 */ /* 0x002fe2000f8610ff */
[----:B0-----:R-:W-:-:S03]  /*17e0*/  IMAD.WIDE R6, R9, 0x4, R6 ;  /* 0x0000000409067825 */ /* 0x001fc600078e0206 */
[----:B------:R-:W-:Y:S02]  /*17f0*/  LEA.HI.X R9, R13, UR7, R14, 0x2, P3 ;  /* 0x000000070d097c11 */ /* 0x000fe400098f140e */
[----:B------:R-:W2:Y:S04]  /*1800*/  LDG.E R10, desc[UR8][R6.64] ;  /* 0x00000008060a7981 */ /* 0x000ea8000c1e1900 */
[----:B------:R-:W3:Y:S04]  /*1810*/  LDG.E R12, desc[UR8][R6.64+-0x4] ;  /* 0xfffffc08060c7981 */ /* 0x000ee8000c1e1900 */
[----:B------:R-:W4:Y:S04]  /*1820*/  LDG.E R13, desc[UR8][R6.64+-0x8] ;  /* 0xfffff808060d7981 */ /* 0x000f28000c1e1900 */
[----:B------:R-:W5:Y:S01]  /*1830*/  LDG.E R8, desc[UR8][R8.64+-0x10] ;  /* 0xfffff00808087981 */ /* 0x000f62000c1e1900 */
[----:B------:R-:W-:Y:S01]  /*1840*/  IADD3 R11, PT, PT, R11, -0x4, RZ ;  /* 0xfffffffc0b0b7810 */ /* 0x000fe20007ffe0ff */
[----:B--2---:R-:W-:-:S02]  /*1850*/  IMAD R10, R10, UR4, R5 ;  /* 0x000000040a0a7c24 */ /* 0x004fc4000f8e0205 */
[----:B---3--:R-:W-:Y:S02]  /*1860*/  IMAD R5, R12, UR4, RZ ;  /* 0x000000040c057c24 */ /* 0x008fe4000f8e02ff */
[----:B----4-:R-:W-:Y:S02]  /*1870*/  IMAD R13, R13, UR4, RZ ;  /* 0x000000040d0d7c24 */ /* 0x010fe4000f8e02ff */
[----:B------:R-:W-:Y:S02]  /*1880*/  IMAD R10, R5, 0x2, R10 ;  /* 0x00000002050a7824 */ /* 0x000fe400078e020a */
[----:B-----5:R-:W-:Y:S01]  /*1890*/  IMAD R5, R8, UR4, RZ ;  /* 0x0000000408057c24 */ /* 0x020fe2000f8e02ff */
[----:B------:R-:W-:Y:S01]  /*18a0*/  USHF.L.U32 UR4, UR4, 0x4, URZ ;  /* 0x0000000404047899 */ /* 0x000fe200080006ff */
[----:B------:R-:W-:-:S05]  /*18b0*/  IMAD R10, R13, 0x4, R10 ;  /* 0x000000040d0a7824 */ /* 0x000fca00078e020a */
[----:B------:R-:W-:-:S07]  /*18c0*/  LEA R5, R5, R10, 0x3 ;  /* 0x0000000a05057211 */ /* 0x000fce00078e18ff */
.L_x_16:
[----:B------:R-:W-:Y:S05]  /*18d0*/  @!P2 BRA `(.L_x_14) ;  /* 0x000000000038a947 */ /* 0x000fea0003800000 */
[----:B------:R-:W0:Y:S01]  /*18e0*/  LDC.64 R6, c[0x0][0x3a0] ;  /* 0x0000e800ff067b82 */ /* 0x000e220000000a00 */
[----:B------:R-:W-:-:S04]  /*18f0*/  IMAD.IADD R11, R4, 0x1, R11 ;  /* 0x00000001040b7824 */ /* 0x000fc800078e020b */
[----:B0-----:R-:W-:-:S05]  /*1900*/  IMAD.WIDE R6, R11, 0x4, R6 ;  /* 0x000000040b067825 */ /* 0x001fca00078e0206 */
[----:B------:R-:W2:Y:S01]  /*1910*/  LDG.E R4, desc[UR8][R6.64] ;  /* 0x0000000806047981 */ /* 0x000ea2000c1e1900 */
[----:B------:R-:W-:Y:S01]  /*1920*/  ISETP.NE.AND P2, PT, R18, 0x1, PT ;  /* 0x000000011200780c */ /* 0x000fe20003f45270 */
[----:B--2---:R-:W-:-:S12]  /*1930*/  IMAD R5, R4, UR4, R5 ;  /* 0x0000000404057c24 */ /* 0x004fd8000f8e0205 */
[----:B------:R-:W-:Y:S05]  /*1940*/  @!P2 BRA `(.L_x_14) ;  /* 0x00000000001ca947 */ /* 0x000fea0003800000 */
[----:B------:R-:W-:Y:S01]  /*1950*/  ISETP.NE.AND P2, PT, R18, 0x2, PT ;  /* 0x000000021200780c */ /* 0x000fe20003f45270 */
[----:B------:R-:W2:-:S12]  /*1960*/  LDG.E R4, desc[UR8][R6.64+-0x4] ;  /* 0xfffffc0806047981 */ /* 0x000e98000c1e1900 */
[----:B------:R-:W3:Y:S01]  /*1970*/  @P2 LDG.E R8, desc[UR8][R6.64+-0x8] ;  /* 0xfffff80806082981 */ /* 0x000ee2000c1e1900 */
[----:B--2---:R-:W-:-:S05]  /*1980*/  IMAD R4, R4, UR4, RZ ;  /* 0x0000000404047c24 */ /* 0x004fca000f8e02ff */
[----:B------:R-:W-:Y:S01]  /*1990*/  LEA R5, R4, R5, 0x1 ;  /* 0x0000000504057211 */ /* 0x000fe200078e08ff */
[----:B---3--:R-:W-:-:S04]  /*19a0*/  @P2 IMAD R8, R8, UR4, RZ ;  /* 0x0000000408082c24 */ /* 0x008fc8000f8e02ff */
[----:B------:R-:W-:-:S07]  /*19b0*/  @P2 IMAD R5, R8, 0x4, R5 ;  /* 0x0000000408052824 */ /* 0x000fce00078e0205 */
.L_x_14:
[----:B------:R-:W2:Y:S01]  /*19c0*/  LDG.E R4, desc[UR8][R22.64] ;  /* 0x0000000816047981 */ /* 0x000ea2000c1e1900 */
[----:B------:R-:W0:Y:S03]  /*19d0*/  LDC.64 R6, c[0x0][0x380] ;  /* 0x0000e000ff067b82 */ /* 0x000e260000000a00 */
[----:B------:R-:W1:Y:S05]  /*19e0*/  @!P0 LDS.128 R12, [R3] ;  /* 0x00000000030c8984 */ /* 0x000e6a0000000c00 */
[----:B------:R-:W3:Y:S01]  /*19f0*/  LDC.64 R28, c[0x0][0x388] ;  /* 0x0000e200ff1c7b82 */ /* 0x000ee20000000a00 */
[----:B0-----:R-:W-:Y:S01]  /*1a00*/  IMAD.WIDE R6, R5, 0x10, R6 ;  /* 0x0000001005067825 */ /* 0x001fe200078e0206 */
[----:B--2---:R-:W-:-:S05]  /*1a10*/  SHF.L.U32 R9, R4, 0x1, RZ ;  /* 0x0000000104097819 */ /* 0x004fca00000006ff */
[----:B------:R-:W2:Y:S01]  /*1a20*/  LDG.E.128 R4, desc[UR8][R6.64] ;  /* 0x0000000806047981 */ /* 0x000ea2000c1e1d00 */
[----:B---3--:R-:W-:-:S05]  /*1a30*/  IMAD.WIDE R28, R9, 0x10, R28 ;  /* 0x00000010091c7825 */ /* 0x008fca00078e021c */
[----:B------:R-:W2:Y:S02]  /*1a40*/  @!P0 LDG.E.128 R8, desc[UR8][R28.64+0x10] ;  /* 0x000010081c088981 */ /* 0x000ea4000c1e1d00 */
[-C--:B--2---:R-:W-:Y:S02]  /*1a50*/  @!P0 DMUL R30, R10, R6.reuse ;  /* 0x000000060a1e8228 */ /* 0x084fe40000000000 */
[----:B------:R-:W-:-:S06]  /*1a60*/  @!P0 DMUL R26, R8, R6 ;  /* 0x00000006081a8228 */ /* 0x000fcc0000000000 */
[-C--:B------:R-:W-:Y:S02]  /*1a70*/  @!P0 DFMA R30, R8, R4.reuse, -R30 ;  /* 0x00000004081e822b */ /* 0x080fe4000000081e */
[----:B------:R-:W-:Y:S01]  /*1a80*/  @!P0 DFMA R26, R10, R4, R26 ;  /* 0x000000040a1a822b */ /* 0x000fe2000000001a */
[----:B------:R-:W2:Y:S07]  /*1a90*/  @P0 LDG.E.128 R8, desc[UR8][R28.64] ;  /* 0x000000081c080981 */ /* 0x000eae000c1e1d00 */
[----:B-1----:R-:W-:-:S02]  /*1aa0*/  @!P0 DADD R14, R14, R26 ;  /* 0x000000000e0e8229 */ /* 0x002fc4000000001a */
[----:B------:R-:W-:Y:S02]  /*1ab0*/  @!P0 DADD R12, R12, R30 ;  /* 0x000000000c0c8229 */ /* 0x000fe4000000001e */
[C---:B--2---:R-:W-:Y:S02]  /*1ac0*/  @P0 DMUL R26, R6.reuse, R10 ;  /* 0x0000000a061a0228 */ /* 0x044fe40000000000 */
[----:B------:R-:W-:-:S06]  /*1ad0*/  @P0 DMUL R6, R6, R8 ;  /* 0x0000000806060228 */ /* 0x000fcc0000000000 */
[C---:B------:R-:W-:Y:S02]  /*1ae0*/  @P0 DFMA R12, R4.reuse, R8, -R26 ;  /* 0x00000008040c022b */ /* 0x040fe4000000081a */
[----:B------:R-:W-:-:S07]  /*1af0*/  @P0 DFMA R14, R4, R10, R6 ;  /* 0x0000000a040e022b */ /* 0x000fce0000000006 */
[----:B------:R0:W-:Y:S01]  /*1b00*/  STS.128 [R3], R12 ;  /* 0x0000000c03007388 */ /* 0x0001e20000000c00 */
[----:B------:R-:W-:Y:S01]  /*1b10*/  PLOP3.LUT P0, PT, PT, PT, PT, 0x8, 0x80 ;  /* 0x000000000080781c */ /* 0x000fe20003f0e170 */
[----:B------:R-:W-:Y:S01]  /*1b20*/  IMAD.MOV.U32 R7, RZ, RZ, 0x1 ;  /* 0x00000001ff077424 */ /* 0x000fe200078e00ff */
[----:B------:R-:W-:Y:S11]  /*1b30*/  @P1 BRA `(.L_x_17) ;  /* 0xfffffff400341947 */ /* 0x000ff6000383ffff */
[----:B------:R-:W-:Y:S05]  /*1b40*/  BRA `(.L_x_18) ;  /* 0x0000000000687947 */ /* 0x000fea0003800000 */
.L_x_11:
[----:B------:R1:W-:Y:S01]  /*1b50*/  STG.E desc[UR8][R24.64], RZ ;  /* 0x000000ff18007986 */ /* 0x0003e2000c101908 */
[----:B------:R-:W0:Y:S03]  /*1b60*/  LDC.64 R12, c[0x0][0x388] ;  /* 0x0000e200ff0c7b82 */ /* 0x000e260000000a00 */
[----:B------:R-:W2:Y:S01]  /*1b70*/  LDG.E R0, desc[UR8][R22.64] ;  /* 0x0000000816007981 */ /* 0x000ea2000c1e1900 */
[----:B------:R-:W-:-:S04]  /*1b80*/  IMAD.MOV.U32 R31, RZ, RZ, 0x1 ;  /* 0x00000001ff1f7424 */ /* 0x000fc800078e00ff */
[----:B------:R-:W3:Y:S02]  /*1b90*/  LDC.64 R20, c[0x0][0x380] ;  /* 0x0000e000ff147b82 */ /* 0x000ee40000000a00 */
[----:B---3--:R-:W3:Y:S01]  /*1ba0*/  LDG.E.128 R8, desc[UR8][R20.64] ;  /* 0x0000000814087981 */ /* 0x008ee2000c1e1d00 */
[----:B--2---:R-:W-:-:S05]  /*1bb0*/  SHF.L.U32 R5, R0, 0x1, RZ ;  /* 0x0000000100057819 */ /* 0x004fca00000006ff */
[----:B0-----:R-:W-:-:S06]  /*1bc0*/  IMAD.WIDE R4, R5, 0x10, R12 ;  /* 0x0000001005047825 */ /* 0x001fcc00078e020c */
[----:B------:R-:W3:Y:S04]  /*1bd0*/  LDG.E.128 R4, desc[UR8][R4.64] ;  /* 0x0000000804047981 */ /* 0x000ee8000c1e1d00 */
[----:B------:R1:W-:Y:S04]  /*1be0*/  STG.E desc[UR8][R24.64], R31 ;  /* 0x0000001f18007986 */ /* 0x0003e8000c101908 */
[----:B------:R-:W2:Y:S04]  /*1bf0*/  LDG.E R0, desc[UR8][R22.64] ;  /* 0x0000000816007981 */ /* 0x000ea8000c1e1900 */
[----:B------:R-:W4:Y:S01]  /*1c00*/  LDG.E.128 R16, desc[UR8][R20.64] ;  /* 0x0000000814107981 */ /* 0x000f22000c1e1d00 */
[----:B--2---:R-:W-:-:S05]  /*1c10*/  SHF.L.U32 R15, R0, 0x1, RZ ;  /* 0x00000001000f7819 */ /* 0x004fca00000006ff */
[----:B------:R-:W-:-:S06]  /*1c20*/  IMAD.WIDE R12, R15, 0x10, R12 ;  /* 0x000000100f0c7825 */ /* 0x000fcc00078e020c */
[----:B------:R-:W4:Y:S01]  /*1c30*/  LDG.E.128 R12, desc[UR8][R12.64+0x10] ;  /* 0x000010080c0c7981 */ /* 0x000f22000c1e1d00 */
[-C--:B---3--:R-:W-:Y:S02]  /*1c40*/  DMUL R26, R6, R10.reuse ;  /* 0x0000000a061a7228 */ /* 0x088fe40000000000 */
[----:B------:R-:W-:-:S06]  /*1c50*/  DMUL R28, R4, R10 ;  /* 0x0000000a041c7228 */ /* 0x000fcc0000000000 */
[-C--:B------:R-:W-:Y:S02]  /*1c60*/  DFMA R26, R4, R8.reuse, -R26 ;  /* 0x00000008041a722b */ /* 0x080fe4000000081a */
[----:B------:R-:W-:Y:S02]  /*1c70*/  DFMA R28, R6, R8, R28 ;  /* 0x00000008061c722b */ /* 0x000fe4000000001c */
[-C--:B----4-:R-:W-:Y:S02]  /*1c80*/  DMUL R10, R14, R18.reuse ;  /* 0x000000120e0a7228 */ /* 0x090fe40000000000 */
[----:B------:R-:W-:-:S06]  /*1c90*/  DMUL R18, R12, R18 ;  /* 0x000000120c127228 */ /* 0x000fcc0000000000 */
[-C--:B------:R-:W-:Y:S02]  /*1ca0*/  DFMA R10, R12, R16.reuse, -R10 ;  /* 0x000000100c0a722b */ /* 0x080fe4000000080a */
[----:B------:R-:W-:-:S06]  /*1cb0*/  DFMA R18, R14, R16, R18 ;  /* 0x000000100e12722b */ /* 0x000fcc0000000012 */
[----:B------:R-:W-:Y:S02]  /*1cc0*/  DADD R16, R26, R10 ;  /* 0x000000001a107229 */ /* 0x000fe4000000000a */
[----:B------:R-:W-:-:S07]  /*1cd0*/  DADD R18, R28, R18 ;  /* 0x000000001c127229 */ /* 0x000fce0000000012 */
[----:B------:R1:W-:Y:S04]  /*1ce0*/  STS.128 [R3], R16 ;  /* 0x0000001003007388 */ /* 0x0003e80000000c00 */
.L_x_18:
[----:B------:R-:W-:Y:S08]  /*1cf0*/  BAR.SYNC.DEFER_BLOCKING 0x0 ;  /* 0x0000000000007b1d */ /* 0x000ff00000010000 */
[----:B------:R-:W2:Y:S01]  /*1d00*/  LDC.64 R4, c[0x0][0x380] ;  /* 0x0000e000ff047b82 */ /* 0x000ea20000000a00 */
[----:B------:R-:W3:Y:S01]  /*1d10*/  LDS.128 R8, [R3] ;  /* 0x0000000003087984 */ /* 0x000ee20000000c00 */
[----:B--2---:R-:W-:-:S05]  /*1d20*/  IMAD.WIDE R4, R2, 0x10, R4 ;  /* 0x0000001002047825 */ /* 0x004fca00078e0204 */
[----:B---3--:R-:W-:Y:S01]  /*1d30*/  STG.E.128 desc[UR8][R4.64], R8 ;  /* 0x0000000804007986 */ /* 0x008fe2000c101d08 */
[----:B------:R-:W-:Y:S05]  /*1d40*/  EXIT ;  /* 0x000000000000794d */ /* 0x000fea0003800000 */
.L_x_19:
        /* <DEDUP_REMOVED lines=11> */
.L_x_26:


//--------------------- .text._Z18findMaxIndexKernelP7double2PiPdiiS1_ --------------------------
	.section	.text._Z18findMaxIndexKernelP7double2PiPdiiS1_,"ax",@progbits
	.align	128
        .global         _Z18findMaxIndexKernelP7double2PiPdiiS1_
        .type           _Z18findMaxIndexKernelP7double2PiPdiiS1_,@function
        .size           _Z18findMaxIndexKernelP7double2PiPdiiS1_,(.L_x_27 - _Z18findMaxIndexKernelP7double2PiPdiiS1_)
        .other          _Z18findMaxIndexKernelP7double2PiPdiiS1_,@"STO_CUDA_ENTRY STV_DEFAULT"
_Z18findMaxIndexKernelP7double2PiPdiiS1_:
.text._Z18findMaxIndexKernelP7double2PiPdiiS1_:
[----:B------:R-:W-:Y:S01]  /*0000*/  LDC R1, c[0x0][0x37c] ;  /* 0x0000df00ff017b82 */ /* 0x000fe20000000800 */
[----:B------:R-:W0:Y:S07]  /*0010*/  S2R R17, SR_TID.X ;  /* 0x0000000000117919 */ /* 0x000e2e0000002100 */
[----:B------:R-:W0:Y:S01]  /*0020*/  S2UR UR4, SR_CTAID.X ;  /* 0x00000000000479c3 */ /* 0x000e220000002500 */
[----:B------:R-:W1:Y:S01]  /*0030*/  LDCU UR5, c[0x0][0x398] ;  /* 0x00007300ff0577ac */ /* 0x000e620008000800 */
[----:B------:R-:W2:Y:S06]  /*0040*/  LDCU.64 UR8, c[0x0][0x358] ;  /* 0x00006b00ff0877ac */ /* 0x000eac0008000a00 */
[----:B------:R-:W0:Y:S02]  /*0050*/  LDC R12, c[0x0][0x360] ;  /* 0x0000d800ff0c7b82 */ /* 0x000e240000000800 */
[----:B0-----:R-:W-:-:S05]  /*0060*/  IMAD R13, R12, UR4, R17 ;  /* 0x000000040c0d7c24 */ /* 0x001fca000f8e0211 */
[----:B-1----:R-:W-:-:S13]  /*0070*/  ISETP.GE.AND P0, PT, R13, UR5, PT ;  /* 0x000000050d007c0c */ /* 0x002fda000bf06270 */
[----:B------:R-:W0:Y:S02]  /*0080*/  @!P0 LDC.64 R4, c[0x0][0x380] ;  /* 0x0000e000ff048b82 */ /* 0x000e240000000a00 */
[----:B0-----:R-:W-:-:S06]  /*0090*/  @!P0 IMAD.WIDE R4, R13, 0x10, R4 ;  /* 0x000000100d048825 */ /* 0x001fcc00078e0204 */
[----:B--2---:R-:W2:Y:S01]  /*00a0*/  @!P0 LDG.E.128 R4, desc[UR8][R4.64] ;  /* 0x0000000804048981 */ /* 0x004ea2000c1e1d00 */
[----:B------:R-:W0:Y:S01]  /*00b0*/  S2UR UR6, SR_CgaCtaId ;  /* 0x00000000000679c3 */ /* 0x000e220000008800 */
[----:B------:R-:W-:Y:S01]  /*00c0*/  UMOV UR4, 0x400 ;  /* 0x0000040000047882 */ /* 0x000fe20000000000 */
[----:B------:R-:W-:Y:S01]  /*00d0*/  CS2R R10, SRZ ;  /* 0x00000000000a7805 */ /* 0x000fe2000001ff00 */
[----:B------:R-:W-:Y:S01]  /*00e0*/  UIADD3 UR5, UPT, UPT, UR4, 0x4000, URZ ;  /* 0x0000400004057890 */ /* 0x000fe2000fffe0ff */
[----:B------:R-:W-:Y:S02]  /*00f0*/  @P0 IMAD.MOV.U32 R8, RZ, RZ, 0x0 ;  /* 0x00000000ff080424 */ /* 0x000fe400078e00ff */
[----:B------:R-:W-:Y:S02]  /*0100*/  @P0 IMAD.MOV.U32 R9, RZ, RZ, -0x3fa74000 ;  /* 0xc058c000ff090424 */ /* 0x000fe400078e00ff */
[----:B------:R-:W-:Y:S01]  /*0110*/  @P0 IMAD.MOV.U32 R3, RZ, RZ, -0x1 ;  /* 0xffffffffff030424 */ /* 0x000fe200078e00ff */
[----:B0-----:R-:W-:-:S02]  /*0120*/  ULEA UR4, UR6, UR4, 0x18 ;  /* 0x0000000406047291 */ /* 0x001fc4000f8ec0ff */
[----:B------:R-:W-:-:S04]  /*0130*/  ULEA UR5, UR6, UR5, 0x18 ;  /* 0x0000000506057291 */ /* 0x000fc8000f8ec0ff */
[C---:B------:R-:W-:Y:S02]  /*0140*/  LEA R15, R17.reuse, UR4, 0x4 ;  /* 0x00000004110f7c11 */ /* 0x040fe4000f8e20ff */
[----:B------:R-:W-:-:S03]  /*0150*/  LEA R0, R17, UR5, 0x2 ;  /* 0x0000000511007c11 */ /* 0x000fc6000f8e10ff */
[----:B--2---:R0:W-:Y:S04]  /*0160*/  @!P0 STS.128 [R15], R4 ;  /* 0x000000040f008388 */ /* 0x0041e80000000c00 */
[----:B------:R0:W-:Y:S04]  /*0170*/  @!P0 STS [R0], R13 ;  /* 0x0000000d00008388 */ /* 0x0001e80000000800 */
[----:B------:R0:W-:Y:S04]  /*0180*/  @P0 STS.128 [R15], R8 ;  /* 0x000000080f000388 */ /* 0x0001e80000000c00 */
[----:B------:R0:W-:Y:S01]  /*0190*/  @P0 STS [R0], R3 ;  /* 0x0000000300000388 */ /* 0x0001e20000000800 */
[----:B------:R-:W-:Y:S01]  /*01a0*/  BAR.SYNC.DEFER_BLOCKING 0x0 ;  /* 0x0000000000007b1d */ /* 0x000fe20000010000 */
[----:B------:R-:W-:-:S13]  /*01b0*/  ISETP.GE.U32.AND P0, PT, R12, 0x2, PT ;  /* 0x000000020c00780c */ /* 0x000fda0003f06070 */
[----:B0-----:R-:W-:Y:S05]  /*01c0*/  @!P0 BRA `(.L_x_20) ;  /* 0x0000000000508947 */ /* 0x001fea0003800000 */
[----:B------:R-:W0:Y:S02]  /*01d0*/  LDCU UR4, c[0x0][0x398] ;  /* 0x00007300ff0477ac */ /* 0x000e240008000800 */
.L_x_23:
[--C-:B------:R-:W-:Y:S01]  /*01e0*/  IMAD.MOV.U32 R8, RZ, RZ, R12.reuse ;  /* 0x000000ffff087224 */ /* 0x100fe200078e000c */
[----:B------:R-:W-:Y:S01]  /*01f0*/  SHF.R.U32.HI R12, RZ, 0x1, R12 ;  /* 0x00000001ff0c7819 */ /* 0x000fe2000001160c */
[----:B------:R-:W-:Y:S04]  /*0200*/  BSSY.RECONVERGENT B0, `(.L_x_21) ;  /* 0x000000d000007945 */ /* 0x000fe80003800200 */
[----:B------:R-:W-:-:S05]  /*0210*/  IMAD.IADD R2, R13, 0x1, R12 ;  /* 0x000000010d027824 */ /* 0x000fca00078e020c */
[----:B0-----:R-:W-:-:S04]  /*0220*/  ISETP.GE.AND P0, PT, R2, UR4, PT ;  /* 0x0000000402007c0c */ /* 0x001fc8000bf06270 */
[----:B------:R-:W-:-:S13]  /*0230*/  ISETP.GE.U32.OR P0, PT, R17, R12, P0 ;  /* 0x0000000c1100720c */ /* 0x000fda0000706470 */
[----:B------:R-:W-:Y:S05]  /*0240*/  @P0 BRA `(.L_x_22) ;  /* 0x0000000000200947 */ /* 0x000fea0003800000 */
[----:B------:R-:W-:Y:S01]  /*0250*/  IMAD R4, R12, 0x10, R15 ;  /* 0x000000100c047824 */ /* 0x000fe200078e020f */
[----:B------:R-:W-:Y:S05]  /*0260*/  LDS.64 R2, [R15] ;  /* 0x000000000f027984 */ /* 0x000fea0000000a00 */
[----:B------:R-:W0:Y:S02]  /*0270*/  LDS.128 R4, [R4] ;  /* 0x0000000004047984 */ /* 0x000e240000000c00 */
[----:B0-----:R-:W-:-:S14]  /*0280*/  DSETP.GEU.AND P0, PT, R2, R4, PT ;  /* 0x000000040200722a */ /* 0x001fdc0003f0e000 */
[----:B------:R-:W-:Y:S01]  /*0290*/  @!P0 IMAD R2, R12, 0x4, R0 ;  /* 0x000000040c028824 */ /* 0x000fe200078e0200 */
[----:B------:R-:W-:Y:S04]  /*02a0*/  @!P0 STS.128 [R15], R4 ;  /* 0x000000040f008388 */ /* 0x000fe80000000c00 */
[----:B------:R-:W0:Y:S04]  /*02b0*/  @!P0 LDS R3, [R2] ;  /* 0x0000000002038984 */ /* 0x000e280000000800 */
[----:B0-----:R0:W-:Y:S02]  /*02c0*/  @!P0 STS [R0], R3 ;  /* 0x0000000300008388 */ /* 0x0011e40000000800 */
.L_x_22:
[----:B------:R-:W-:Y:S05]  /*02d0*/  BSYNC.RECONVERGENT B0 ;  /* 0x0000000000007941 */ /* 0x000fea0003800200 */
.L_x_21:
[----:B------:R-:W-:Y:S01]  /*02e0*/  BAR.SYNC.DEFER_BLOCKING 0x0 ;  /* 0x0000000000007b1d */ /* 0x000fe20000010000 */
[----:B------:R-:W-:-:S13]  /*02f0*/  ISETP.GT.U32.AND P0, PT, R8, 0x3, PT ;  /* 0x000000030800780c */ /* 0x000fda0003f04070 */
[----:B------:R-:W-:Y:S05]  /*0300*/  @P0 BRA `(.L_x_23) ;  /* 0xfffffffc00b40947 */ /* 0x000fea000383ffff */
.L_x_20:
[----:B------:R-:W-:-:S13]  /*0310*/  ISETP.NE.AND P0, PT, R17, RZ, PT ;  /* 0x000000ff1100720c */ /* 0x000fda0003f05270 */
[----:B------:R-:W-:Y:S05]  /*0320*/  @P0 EXIT ;  /* 0x000000000000094d */ /* 0x000fea0003800000 */
[----:B------:R-:W1:Y:S01]  /*0330*/  S2UR UR5, SR_CgaCtaId ;  /* 0x00000000000579c3 */ /* 0x000e620000008800 */
[----:B------:R-:W-:-:S07]  /*0340*/  UMOV UR4, 0x400 ;  /* 0x0000040000047882 */ /* 0x000fce0000000000 */
[----:B------:R-:W2:Y:S08]  /*0350*/  LDC R15, c[0x0][0x39c] ;  /* 0x0000e700ff0f7b82 */ /* 0x000eb00000000800 */
[----:B0-----:R-:W0:Y:S01]  /*0360*/  LDC.64 R2, c[0x0][0x388] ;  /* 0x0000e200ff027b82 */ /* 0x001e220000000a00 */
[----:B-1----:R-:W-:-:S07]  /*0370*/  ULEA UR4, UR5, UR4, 0x18 ;  /* 0x0000000405047291 */ /* 0x002fce000f8ec0ff */
[----:B------:R-:W1:Y:S01]  /*0380*/  LDC.64 R6, c[0x0][0x390] ;  /* 0x0000e400ff067b82 */ /* 0x000e620000000a00 */
[----:B--2---:R-:W-:Y:S01]  /*0390*/  LEA.HI R0, R15, R15, RZ, 0x1 ;  /* 0x0000000f0f007211 */ /* 0x004fe200078f08ff */
[----:B------:R-:W2:Y:S06]  /*03a0*/  LDS R11, [UR4+0x4000] ;  /* 0x00400004ff0b7984 */ /* 0x000eac0008000800 */
[----:B------:R-:W3:Y:S01]  /*03b0*/  LDC.64 R8, c[0x0][0x3a0] ;  /* 0x0000e800ff087b82 */ /* 0x000ee20000000a00 */
[----:B------:R-:W-:Y:S01]  /*03c0*/  SHF.R.S32.HI R13, RZ, 0x1, R0 ;  /* 0x00000001ff0d7819 */ /* 0x000fe20000011400 */
[----:B------:R-:W4:Y:S04]  /*03d0*/  LDS.64 R4, [UR4] ;  /* 0x00000004ff047984 */ /* 0x000f280008000a00 */
[----:B0-----:R-:W-:-:S04]  /*03e0*/  IMAD.WIDE R2, R13, 0x4, R2 ;  /* 0x000000040d027825 */ /* 0x001fc800078e0202 */
[----:B-1----:R-:W-:-:S04]  /*03f0*/  IMAD.WIDE R6, R13, 0x8, R6 ;  /* 0x000000080d067825 */ /* 0x002fc800078e0206 */
[----:B---3--:R-:W-:Y:S01]  /*0400*/  IMAD.WIDE R8, R13, 0x4, R8 ;  /* 0x000000040d087825 */ /* 0x008fe200078e0208 */
[----:B--2---:R-:W-:Y:S04]  /*0410*/  STG.E desc[UR8][R2.64], R11 ;  /* 0x0000000b02007986 */ /* 0x004fe8000c101908 */
[----:B----4-:R-:W-:Y:S04]  /*0420*/  STG.E.64 desc[UR8][R6.64], R4 ;  /* 0x0000000406007986 */ /* 0x010fe8000c101b08 */
[----:B------:R-:W-:Y:S01]  /*0430*/  STG.E desc[UR8][R8.64], R15 ;  /* 0x0000000f08007986 */ /* 0x000fe2000c101908 */
[----:B------:R-:W-:Y:S05]  /*0440*/  EXIT ;  /* 0x000000000000794d */ /* 0x000fea0003800000 */
.L_x_24:
        /* <DEDUP_REMOVED lines=11> */
.L_x_27:


//--------------------- .nv.shared._Z14applyPhaseFlipP7double2x --------------------------
	.section	.nv.shared._Z14applyPhaseFlipP7double2x,"aw",@nobits
	.sectionflags	@""
	.align	16
	.zero		1024


//--------------------- .nv.shared.reserved.0     --------------------------
	.section	.nv.shared.reserved.0,"aw",@nobits
	.weak		__nv_reservedSMEM_offset_0_alias
	.size		__nv_reservedSMEM_offset_0_alias, 0, 64
	.other		__nv_reservedSMEM_offset_0_alias,@"STO_CUDA_RESERVED_SHARED STV_DEFAULT"
__nv_reservedSMEM_offset_0_alias:
	.zero		0
	.zero		64


//--------------------- .nv.shared._Z15contract_tensorP7double2PKS_iPiS3_ixx --------------------------
	.section	.nv.shared._Z15contract_tensorP7double2PKS_iPiS3_ixx,"aw",@nobits
	.sectionflags	@""
	.align	16
	.zero		1024


//--------------------- .nv.shared._Z18findMaxIndexKernelP7double2PiPdiiS1_ --------------------------
	.section	.nv.shared._Z18findMaxIndexKernelP7double2PiPdiiS1_,"aw",@nobits
	.sectionflags	@""
	.align	16
.nv.shared._Z18findMaxIndexKernelP7double2PiPdiiS1_:
	.zero		21504


//--------------------- .nv.constant0._Z14applyPhaseFlipP7double2x --------------------------
	.section	.nv.constant0._Z14applyPhaseFlipP7double2x,"a",@progbits
	.sectionflags	@""
	.align	4
.nv.constant0._Z14applyPhaseFlipP7double2x:
	.zero		912


//--------------------- .nv.constant0._Z15contract_tensorP7double2PKS_iPiS3_ixx --------------------------
	.section	.nv.constant0._Z15contract_tensorP7double2PKS_iPiS3_ixx,"a",@progbits
	.sectionflags	@""
	.align	4
.nv.constant0._Z15contract_tensorP7double2PKS_iPiS3_ixx:
	.zero		960


//--------------------- .nv.constant0._Z18findMaxIndexKernelP7double2PiPdiiS1_ --------------------------
	.section	.nv.constant0._Z18findMaxIndexKernelP7double2PiPdiiS1_,"a",@progbits
	.sectionflags	@""
	.align	4
.nv.constant0._Z18findMaxIndexKernelP7double2PiPdiiS1_:
	.zero		936


//--------------------- SYMBOLS --------------------------

	.type		.nv.reservedSmem.offset0,@object
	.size		.nv.reservedSmem.offset0,0x4
	.type		.nv.reservedSmem.cap,@object
	.size		.nv.reservedSmem.cap,0x4
